	.target	sm_90a

	.elftype	@"ET_EXEC"


//--------------------- .note.nv.tkinfo           --------------------------
	.section	.note.nv.tkinfo,"",@"SHT_NOTE"
	.sectionflags	@"SHF_NOTE_NV_TKINFO"
	.tkinfo
        /*0018*/ 	.word	0x00000002
        /*0030*/ 	.string	""
        /*0030*/ 	.string	"ptxas"
        /*0030*/ 	.string	"Cuda compilation tools, release 13.0, V13.0.88"
        /*0030*/ 	.string	"Build cuda_13.0.r13.0/compiler.36424714_0"
        /*0030*/ 	.string	"-arch sm_90a -m 64 "



//--------------------- .note.nv.cuinfo           --------------------------
	.section	.note.nv.cuinfo,"",@"SHT_NOTE"
	.sectionflags	@"SHF_NOTE_NV_CUINFO"
        /*0018*/ 	.short	0x0002
        /*001a*/ 	.short	0x005a
        /*001c*/ 	.short	0x0082
	.zero		2


//--------------------- .nv.info                  --------------------------
	.section	.nv.info,"",@"SHT_CUDA_INFO"
	.align	4


	//----- nvinfo : EIATTR_REGCOUNT
	.align		4
        /*0000*/ 	.byte	0x04, 0x2f
        /*0002*/ 	.short	(.L_15 - .L_14)
	.align		4
.L_14:
        /*0004*/ 	.word	index@(_ZN7cutlass13device_kernelINS_4gemm6kernel13GemmUniversalIN4cute5tupleIJiiiiEEENS1_10collective13CollectiveMmaINS1_34MainloopSm90TmaGmmaWarpSpecializedILi4ENS5_IJNS4_1CILi2EEENSA_ILi1EEESC_EEENS1_35KernelTmaWarpSpecializedCooperativeEEENS5_IJNSA_ILi128EEENSA_ILi64EEESH_EEENS_10bfloat16_tENS5_IJlSC_lEEESJ_SK_NS4_8TiledMMAINS4_8MMA_AtomIJNS4_4SM904GMMA27MMA_64x64x16_F32BF16BF16_SSILNSO_5MajorE0ELSQ_0ELNSO_7ScaleInE1ELSR_1EEEEEENS4_6LayoutISD_NS5_IJSC_NSA_ILi0EEESV_EEEEENS5_IJNS4_10UnderscoreESY_SY_EEEEENS4_13SM90_TMA_LOADENS4_14ComposedLayoutINS4_7SwizzleILi3ELi4ELi3EEENS4_18smem_ptr_flag_bitsILi16EEENSU_INS5_IJNSA_ILi8EEESH_EEENS5_IJSH_SC_EEEEEEEvNS4_8identityENS4_23SM90_TMA_LOAD_MULTICASTES1B_vS1C_EENS_8epilogue10collective6detail29Sm90TmaWarpSpecializedAdapterINS1G_15DefaultEpilogueISJ_SK_SK_NS1F_6thread17LinearCombinationISJ_Li1EffLNS1K_9ScaleType4KindE0ELNS_15FloatRoundStyleE2ESJ_EENS1_15EpilogueDefaultEEEEEvvEEEEvNT_6ParamsE)
        /*0008*/ 	.word	0x000000a8


	//----- nvinfo : EIATTR_FRAME_SIZE
	.align		4
.L_15:
        /*000c*/ 	.byte	0x04, 0x11
        /*000e*/ 	.short	(.L_17 - .L_16)
	.align		4
.L_16:
        /*0010*/ 	.word	index@(_ZN7cutlass13device_kernelINS_4gemm6kernel13GemmUniversalIN4cute5tupleIJiiiiEEENS1_10collective13CollectiveMmaINS1_34MainloopSm90TmaGmmaWarpSpecializedILi4ENS5_IJNS4_1CILi2EEENSA_ILi1EEESC_EEENS1_35KernelTmaWarpSpecializedCooperativeEEENS5_IJNSA_ILi128EEENSA_ILi64EEESH_EEENS_10bfloat16_tENS5_IJlSC_lEEESJ_SK_NS4_8TiledMMAINS4_8MMA_AtomIJNS4_4SM904GMMA27MMA_64x64x16_F32BF16BF16_SSILNSO_5MajorE0ELSQ_0ELNSO_7ScaleInE1ELSR_1EEEEEENS4_6LayoutISD_NS5_IJSC_NSA_ILi0EEESV_EEEEENS5_IJNS4_10UnderscoreESY_SY_EEEEENS4_13SM90_TMA_LOADENS4_14ComposedLayoutINS4_7SwizzleILi3ELi4ELi3EEENS4_18smem_ptr_flag_bitsILi16EEENSU_INS5_IJNSA_ILi8EEESH_EEENS5_IJSH_SC_EEEEEEEvNS4_8identityENS4_23SM90_TMA_LOAD_MULTICASTES1B_vS1C_EENS_8epilogue10collective6detail29Sm90TmaWarpSpecializedAdapterINS1G_15DefaultEpilogueISJ_SK_SK_NS1F_6thread17LinearCombinationISJ_Li1EffLNS1K_9ScaleType4KindE0ELNS_15FloatRoundStyleE2ESJ_EENS1_15EpilogueDefaultEEEEEvvEEEEvNT_6ParamsE)
        /*0014*/ 	.word	0x00000000


	//----- nvinfo : EIATTR_MIN_STACK_SIZE
	.align		4
.L_17:
        /*0018*/ 	.byte	0x04, 0x12
        /*001a*/ 	.short	(.L_19 - .L_18)
	.align		4
.L_18:
        /*001c*/ 	.word	index@(_ZN7cutlass13device_kernelINS_4gemm6kernel13GemmUniversalIN4cute5tupleIJiiiiEEENS1_10collective13CollectiveMmaINS1_34MainloopSm90TmaGmmaWarpSpecializedILi4ENS5_IJNS4_1CILi2EEENSA_ILi1EEESC_EEENS1_35KernelTmaWarpSpecializedCooperativeEEENS5_IJNSA_ILi128EEENSA_ILi64EEESH_EEENS_10bfloat16_tENS5_IJlSC_lEEESJ_SK_NS4_8TiledMMAINS4_8MMA_AtomIJNS4_4SM904GMMA27MMA_64x64x16_F32BF16BF16_SSILNSO_5MajorE0ELSQ_0ELNSO_7ScaleInE1ELSR_1EEEEEENS4_6LayoutISD_NS5_IJSC_NSA_ILi0EEESV_EEEEENS5_IJNS4_10UnderscoreESY_SY_EEEEENS4_13SM90_TMA_LOADENS4_14ComposedLayoutINS4_7SwizzleILi3ELi4ELi3EEENS4_18smem_ptr_flag_bitsILi16EEENSU_INS5_IJNSA_ILi8EEESH_EEENS5_IJSH_SC_EEEEEEEvNS4_8identityENS4_23SM90_TMA_LOAD_MULTICASTES1B_vS1C_EENS_8epilogue10collective6detail29Sm90TmaWarpSpecializedAdapterINS1G_15DefaultEpilogueISJ_SK_SK_NS1F_6thread17LinearCombinationISJ_Li1EffLNS1K_9ScaleType4KindE0ELNS_15FloatRoundStyleE2ESJ_EENS1_15EpilogueDefaultEEEEEvvEEEEvNT_6ParamsE)
        /*0020*/ 	.word	0x00000000
.L_19:


//--------------------- .nv.compat                --------------------------
	.section	.nv.compat,"",@"SHT_CUDA_COMPAT_INFO"
	.align	4
        /*0000*/ 	.byte	0x02, 0x09, 0x01, 0x00, 0x02, 0x02, 0x04, 0x00, 0x02, 0x05, 0x05, 0x00, 0x03, 0x07, 0x01, 0x01
        /*0010*/ 	.byte	0x02, 0x03, 0x01, 0x00, 0x02, 0x06, 0x01, 0x00, 0x04, 0x0b, 0x08, 0x00, 0x00, 0x00, 0x00, 0x00
        /*0020*/ 	.byte	0x00, 0x00, 0x00, 0x00


//--------------------- .nv.info._ZN7cutlass13device_kernelINS_4gemm6kernel13GemmUniversalIN4cute5tupleIJiiiiEEENS1_10collective13CollectiveMmaINS1_34MainloopSm90TmaGmmaWarpSpecializedILi4ENS5_IJNS4_1CILi2EEENSA_ILi1EEESC_EEENS1_35KernelTmaWarpSpecializedCooperativeEEENS5_IJNSA_ILi128EEENSA_ILi64EEESH_EEENS_10bfloat16_tENS5_IJlSC_lEEESJ_SK_NS4_8TiledMMAINS4_8MMA_AtomIJNS4_4SM904GMMA27MMA_64x64x16_F32BF16BF16_SSILNSO_5MajorE0ELSQ_0ELNSO_7ScaleInE1ELSR_1EEEEEENS4_6LayoutISD_NS5_IJSC_NSA_ILi0EEESV_EEEEENS5_IJNS4_10UnderscoreESY_SY_EEEEENS4_13SM90_TMA_LOADENS4_14ComposedLayoutINS4_7SwizzleILi3ELi4ELi3EEENS4_18smem_ptr_flag_bitsILi16EEENSU_INS5_IJNSA_ILi8EEESH_EEENS5_IJSH_SC_EEEEEEEvNS4_8identityENS4_23SM90_TMA_LOAD_MULTICASTES1B_vS1C_EENS_8epilogue10collective6detail29Sm90TmaWarpSpecializedAdapterINS1G_15DefaultEpilogueISJ_SK_SK_NS1F_6thread17LinearCombinationISJ_Li1EffLNS1K_9ScaleType4KindE0ELNS_15FloatRoundStyleE2ESJ_EENS1_15EpilogueDefaultEEEEEvvEEEEvNT_6ParamsE --------------------------
	.section	.nv.info._ZN7cutlass13device_kernelINS_4gemm6kernel13GemmUniversalIN4cute5tupleIJiiiiEEENS1_10collective13CollectiveMmaINS1_34MainloopSm90TmaGmmaWarpSpecializedILi4ENS5_IJNS4_1CILi2EEENSA_ILi1EEESC_EEENS1_35KernelTmaWarpSpecializedCooperativeEEENS5_IJNSA_ILi128EEENSA_ILi64EEESH_EEENS_10bfloat16_tENS5_IJlSC_lEEESJ_SK_NS4_8TiledMMAINS4_8MMA_AtomIJNS4_4SM904GMMA27MMA_64x64x16_F32BF16BF16_SSILNSO_5MajorE0ELSQ_0ELNSO_7ScaleInE1ELSR_1EEEEEENS4_6LayoutISD_NS5_IJSC_NSA_ILi0EEESV_EEEEENS5_IJNS4_10UnderscoreESY_SY_EEEEENS4_13SM90_TMA_LOADENS4_14ComposedLayoutINS4_7SwizzleILi3ELi4ELi3EEENS4_18smem_ptr_flag_bitsILi16EEENSU_INS5_IJNSA_ILi8EEESH_EEENS5_IJSH_SC_EEEEEEEvNS4_8identityENS4_23SM90_TMA_LOAD_MULTICASTES1B_vS1C_EENS_8epilogue10collective6detail29Sm90TmaWarpSpecializedAdapterINS1G_15DefaultEpilogueISJ_SK_SK_NS1F_6thread17LinearCombinationISJ_Li1EffLNS1K_9ScaleType4KindE0ELNS_15FloatRoundStyleE2ESJ_EENS1_15EpilogueDefaultEEEEEvvEEEEvNT_6ParamsE,"",@"SHT_CUDA_INFO"
	.sectionflags	@""
	.align	4


	//----- nvinfo : EIATTR_CUDA_API_VERSION
	.align		4
        /*0000*/ 	.byte	0x04, 0x37
        /*0002*/ 	.short	(.L_21 - .L_20)
.L_20:
        /*0004*/ 	.word	0x00000082


	//----- nvinfo : EIATTR_KPARAM_INFO
	.align		4
.L_21:
        /*0008*/ 	.byte	0x04, 0x17
        /*000a*/ 	.short	(.L_23 - .L_22)
.L_22:
        /*000c*/ 	.word	0x00000000
        /*0010*/ 	.short	0x0000
        /*0012*/ 	.short	0x0070
        /*0014*/ 	.byte	0x00, 0xf0, 0x01, 0x10


	//----- nvinfo : EIATTR_SPARSE_MMA_MASK
	.align		4
.L_23:
        /*0018*/ 	.byte	0x03, 0x50
        /*001a*/ 	.short	0x0000


	//----- nvinfo : EIATTR_MAXREG_COUNT
	.align		4
        /*001c*/ 	.byte	0x03, 0x1b
        /*001e*/ 	.short	0x00a8


	//----- nvinfo : EIATTR_NUM_BARRIERS
	.align		4
        /*0020*/ 	.byte	0x02, 0x4c
        /*0022*/ 	.byte	0x01
	.zero		1


	//----- nvinfo : EIATTR_EXTERNS
	.align		4
        /*0024*/ 	.byte	0x04, 0x0f
        /*0026*/ 	.short	(.L_25 - .L_24)


	//   ....[0]....
	.align		4
.L_24:
        /*0028*/ 	.word	index@(__assertfail)


	//----- nvinfo : EIATTR_MERCURY_ISA_VERSION
	.align		4
.L_25:
        /*002c*/ 	.byte	0x03, 0x5f
        /*002e*/ 	.short	0x0101


	//----- nvinfo : EIATTR_INT_WARP_WIDE_INSTR_OFFSETS
	.align		4
        /*0030*/ 	.byte	0x04, 0x31
        /*0032*/ 	.short	(.L_27 - .L_26)


	//   ....[0]....
.L_26:
        /*0034*/ 	.word	0x00000480


	//   ....[1]....
        /*0038*/ 	.word	0x000004b0


	//   ....[2]....
        /*003c*/ 	.word	0x00000670


	//   ....[3]....
        /*0040*/ 	.word	0x00001cc0


	//----- nvinfo : EIATTR_COOP_GROUP_MASK_REGIDS
	.align		4
.L_27:
        /*0044*/ 	.byte	0x04, 0x29
        /*0046*/ 	.short	(.L_29 - .L_28)


	//   ....[0]....
.L_28:
        /*0048*/ 	.word	0xffffffff


	//   ....[1]....
        /*004c*/ 	.word	0xffffffff


	//   ....[2]....
        /*0050*/ 	.word	0xffffffff


	//   ....[3]....
        /*0054*/ 	.word	0xffffffff


	//   ....[4]....
        /*0058*/ 	.word	0xffffffff


	//   ....[5]....
        /*005c*/ 	.word	0xffffffff


	//----- nvinfo : EIATTR_COOP_GROUP_INSTR_OFFSETS
	.align		4
.L_29:
        /*0060*/ 	.byte	0x04, 0x28
        /*0062*/ 	.short	(.L_31 - .L_30)


	//   ....[0]....
.L_30:
        /*0064*/ 	.word	0x00000060


	//   ....[1]....
        /*0068*/ 	.word	0x00000070


	//   ....[2]....
        /*006c*/ 	.word	0x00000130


	//   ....[3]....
        /*0070*/ 	.word	0x000002d0


	//   ....[4]....
        /*0074*/ 	.word	0x000007f0


	//   ....[5]....
        /*0078*/ 	.word	0x00001230


	//----- nvinfo : EIATTR_REG_RECONFIG
	.align		4
.L_31:
        /*007c*/ 	.byte	0x01, 0x54
	.zero		2


	//----- nvinfo : EIATTR_SYSCALL_OFFSETS
	.align		4
        /*0080*/ 	.byte	0x04, 0x46
        /*0082*/ 	.short	(.L_33 - .L_32)


	//   ....[0]....
.L_32:
        /*0084*/ 	.word	0x000013f0


	//----- nvinfo : EIATTR_MBARRIER_INSTR_OFFSETS
	.align		4
.L_33:
        /*0088*/ 	.byte	0x04, 0x39
        /*008a*/ 	.short	(.L_35 - .L_34)


	//   ....[0]....
.L_34:
        /*008c*/ 	.word	0x00000230
        /*0090*/ 	.word	0x000000ff
        /*0094*/ 	.word	0x00000000
        /*0098*/ 	.short	0x0100
        /*009a*/ 	.byte	0x08
	.zero		1


	//   ....[1]....
        /*009c*/ 	.word	0x00000240
        /*00a0*/ 	.word	0x000000ff
        /*00a4*/ 	.word	0x00000020
        /*00a8*/ 	.short	0x0100
        /*00aa*/ 	.byte	0x08
	.zero		1


	//   ....[2]....
        /*00ac*/ 	.word	0x00000250
        /*00b0*/ 	.word	0x000000ff
        /*00b4*/ 	.word	0x00000008
        /*00b8*/ 	.short	0x0100
        /*00ba*/ 	.byte	0x08
	.zero		1


	//   ....[3]....
        /*00bc*/ 	.word	0x00000260
        /*00c0*/ 	.word	0x000000ff
        /*00c4*/ 	.word	0x00000028
        /*00c8*/ 	.short	0x0100
        /*00ca*/ 	.byte	0x08
	.zero		1


	//   ....[4]....
        /*00cc*/ 	.word	0x00000270
        /*00d0*/ 	.word	0x000000ff
        /*00d4*/ 	.word	0x00000010
        /*00d8*/ 	.short	0x0100
        /*00da*/ 	.byte	0x08
	.zero		1


	//   ....[5]....
        /*00dc*/ 	.word	0x00000280
        /*00e0*/ 	.word	0x000000ff
        /*00e4*/ 	.word	0x00000030
        /*00e8*/ 	.short	0x0100
        /*00ea*/ 	.byte	0x08
	.zero		1


	//   ....[6]....
        /*00ec*/ 	.word	0x00000290
        /*00f0*/ 	.word	0x000000ff
        /*00f4*/ 	.word	0x00000018
        /*00f8*/ 	.short	0x0100
        /*00fa*/ 	.byte	0x08
	.zero		1


	//   ....[7]....
        /*00fc*/ 	.word	0x000002a0
        /*0100*/ 	.word	0x000000ff
        /*0104*/ 	.word	0x00000038
        /*0108*/ 	.short	0x0100
        /*010a*/ 	.byte	0x08
	.zero		1


	//   ....[8]....
        /*010c*/ 	.word	0x000006f0
        /*0110*/ 	.word	0x000000ff
        /*0114*/ 	.word	0x00000050
        /*0118*/ 	.short	0x0100
        /*011a*/ 	.byte	0x06
	.zero		1


	//   ....[9]....
        /*011c*/ 	.word	0x00000780
        /*0120*/ 	.word	0x000000ff
        /*0124*/ 	.word	0x00000058
        /*0128*/ 	.short	0x0100
        /*012a*/ 	.byte	0x06
	.zero		1


	//   ....[10]....
        /*012c*/ 	.word	0x000014b0
        /*0130*/ 	.word	0x00000003
        /*0134*/ 	.word	0x00000000
        /*0138*/ 	.short	0x010a
        /*013a*/ 	.byte	0x3f
	.zero		1


	//   ....[11]....
        /*013c*/ 	.word	0x000014f0
        /*0140*/ 	.word	0x00000003
        /*0144*/ 	.word	0x00000000
        /*0148*/ 	.short	0x010a
        /*014a*/ 	.byte	0x3f
	.zero		1


	//   ....[12]....
        /*014c*/ 	.word	0x000018c0
        /*0150*/ 	.word	0x00000005
        /*0154*/ 	.word	0x00000000
        /*0158*/ 	.short	0x010a
        /*015a*/ 	.byte	0x3f
	.zero		1


	//   ....[13]....
        /*015c*/ 	.word	0x00001900
        /*0160*/ 	.word	0x00000005
        /*0164*/ 	.word	0x00000000
        /*0168*/ 	.short	0x010a
        /*016a*/ 	.byte	0x3f
	.zero		1


	//   ....[14]....
        /*016c*/ 	.word	0x00001b60
        /*0170*/ 	.word	0x00000005
        /*0174*/ 	.word	0x00000000
        /*0178*/ 	.short	0x0101
        /*017a*/ 	.byte	0x3f
	.zero		1


	//   ....[15]....
        /*017c*/ 	.word	0x00001d40
        /*0180*/ 	.word	0x00000003
        /*0184*/ 	.word	0x00000000
        /*0188*/ 	.short	0x0101
        /*018a*/ 	.byte	0x3f
	.zero		1


	//   ....[16]....
        /*018c*/ 	.word	0x00005260
        /*0190*/ 	.word	0x00000014
        /*0194*/ 	.word	0x00000020
        /*0198*/ 	.short	0x010a
        /*019a*/ 	.byte	0x3f
	.zero		1


	//   ....[17]....
        /*019c*/ 	.word	0x00005620
        /*01a0*/ 	.word	0x00000005
        /*01a4*/ 	.word	0x00000058
        /*01a8*/ 	.short	0x0101
        /*01aa*/ 	.byte	0x3f
	.zero		1


	//   ....[18]....
        /*01ac*/ 	.word	0x00005d40
        /*01b0*/ 	.word	0x00000007
        /*01b4*/ 	.word	0x00000000
        /*01b8*/ 	.short	0x010a
        /*01ba*/ 	.byte	0x3f
	.zero		1


	//   ....[19]....
        /*01bc*/ 	.word	0x00005dc0
        /*01c0*/ 	.word	0x00000008
        /*01c4*/ 	.word	0x00000000
        /*01c8*/ 	.short	0x010a
        /*01ca*/ 	.byte	0x3f
	.zero		1


	//   ....[20]....
        /*01cc*/ 	.word	0x00005e50
        /*01d0*/ 	.word	0x0000000b
        /*01d4*/ 	.word	0x00000000
        /*01d8*/ 	.short	0x010a
        /*01da*/ 	.byte	0x3f
	.zero		1


	//   ....[21]....
        /*01dc*/ 	.word	0x00005ee0
        /*01e0*/ 	.word	0x00000003
        /*01e4*/ 	.word	0x00000000
        /*01e8*/ 	.short	0x010a
        /*01ea*/ 	.byte	0x3f
	.zero		1


	//   ....[22]....
        /*01ec*/ 	.word	0x00005f40
        /*01f0*/ 	.word	0x00000003
        /*01f4*/ 	.word	0x00000000
        /*01f8*/ 	.short	0x010a
        /*01fa*/ 	.byte	0x3f
	.zero		1


	//   ....[23]....
        /*01fc*/ 	.word	0x00005f90
        /*0200*/ 	.word	0x00000005
        /*0204*/ 	.word	0x00000000
        /*0208*/ 	.short	0x010a
        /*020a*/ 	.byte	0x3f
	.zero		1


	//   ....[24]....
        /*020c*/ 	.word	0x00006060
        /*0210*/ 	.word	0x00000014
        /*0214*/ 	.word	0x00000020
        /*0218*/ 	.short	0x010a
        /*021a*/ 	.byte	0x3f
	.zero		1


	//   ....[25]....
        /*021c*/ 	.word	0x00006130
        /*0220*/ 	.word	0x00000007
        /*0224*/ 	.word	0x00000000
        /*0228*/ 	.short	0x010a
        /*022a*/ 	.byte	0x3f
	.zero		1


	//   ....[26]....
        /*022c*/ 	.word	0x00006180
        /*0230*/ 	.word	0x00000008
        /*0234*/ 	.word	0x00000000
        /*0238*/ 	.short	0x010a
        /*023a*/ 	.byte	0x3f
	.zero		1


	//   ....[27]....
        /*023c*/ 	.word	0x000061d0
        /*0240*/ 	.word	0x0000000b
        /*0244*/ 	.word	0x00000000
        /*0248*/ 	.short	0x010a
        /*024a*/ 	.byte	0x3f
	.zero		1


	//----- nvinfo : EIATTR_NUM_MBARRIERS
	.align		4
.L_35:
        /*024c*/ 	.byte	0x03, 0x38
        /*024e*/ 	.short	0x000a


	//----- nvinfo : EIATTR_EXIT_INSTR_OFFSETS
	.align		4
        /*0250*/ 	.byte	0x04, 0x1c
        /*0252*/ 	.short	(.L_37 - .L_36)


	//   ....[0]....
.L_36:
        /*0254*/ 	.word	0x00000950


	//   ....[1]....
        /*0258*/ 	.word	0x00001160


	//   ....[2]....
        /*025c*/ 	.word	0x00004970


	//   ....[3]....
        /*0260*/ 	.word	0x00004ed0


	//   ....[4]....
        /*0264*/ 	.word	0x00005f30


	//----- nvinfo : EIATTR_MAX_THREADS
	.align		4
.L_37:
        /*0268*/ 	.byte	0x04, 0x05
        /*026a*/ 	.short	(.L_39 - .L_38)
.L_38:
        /*026c*/ 	.word	0x00000180
        /*0270*/ 	.word	0x00000001
        /*0274*/ 	.word	0x00000001


	//----- nvinfo : EIATTR_CRS_STACK_SIZE
	.align		4
.L_39:
        /*0278*/ 	.byte	0x04, 0x1e
        /*027a*/ 	.short	(.L_41 - .L_40)
.L_40:
        /*027c*/ 	.word	0x00000000


	//----- nvinfo : EIATTR_CBANK_PARAM_SIZE
	.align		4
.L_41:
        /*0280*/ 	.byte	0x03, 0x19
        /*0282*/ 	.short	0x0470


	//----- nvinfo : EIATTR_PARAM_CBANK
	.align		4
        /*0284*/ 	.byte	0x04, 0x0a
        /*0286*/ 	.short	(.L_43 - .L_42)
	.align		4
.L_42:
        /*0288*/ 	.word	index@(.nv.constant0._ZN7cutlass13device_kernelINS_4gemm6kernel13GemmUniversalIN4cute5tupleIJiiiiEEENS1_10collective13CollectiveMmaINS1_34MainloopSm90TmaGmmaWarpSpecializedILi4ENS5_IJNS4_1CILi2EEENSA_ILi1EEESC_EEENS1_35KernelTmaWarpSpecializedCooperativeEEENS5_IJNSA_ILi128EEENSA_ILi64EEESH_EEENS_10bfloat16_tENS5_IJlSC_lEEESJ_SK_NS4_8TiledMMAINS4_8MMA_AtomIJNS4_4SM904GMMA27MMA_64x64x16_F32BF16BF16_SSILNSO_5MajorE0ELSQ_0ELNSO_7ScaleInE1ELSR_1EEEEEENS4_6LayoutISD_NS5_IJSC_NSA_ILi0EEESV_EEEEENS5_IJNS4_10UnderscoreESY_SY_EEEEENS4_13SM90_TMA_LOADENS4_14ComposedLayoutINS4_7SwizzleILi3ELi4ELi3EEENS4_18smem_ptr_flag_bitsILi16EEENSU_INS5_IJNSA_ILi8EEESH_EEENS5_IJSH_SC_EEEEEEEvNS4_8identityENS4_23SM90_TMA_LOAD_MULTICASTES1B_vS1C_EENS_8epilogue10collective6detail29Sm90TmaWarpSpecializedAdapterINS1G_15DefaultEpilogueISJ_SK_SK_NS1F_6thread17LinearCombinationISJ_Li1EffLNS1K_9ScaleType4KindE0ELNS_15FloatRoundStyleE2ESJ_EENS1_15EpilogueDefaultEEEEEvvEEEEvNT_6ParamsE)
        /*028c*/ 	.short	0x0210
        /*028e*/ 	.short	0x0470


	//----- nvinfo : EIATTR_SW_WAR
	.align		4
.L_43:
        /*0290*/ 	.byte	0x04, 0x36
        /*0292*/ 	.short	(.L_45 - .L_44)
.L_44:
        /*0294*/ 	.word	0x00000008
.L_45:


//--------------------- .nv.callgraph             --------------------------
	.section	.nv.callgraph,"",@"SHT_CUDA_CALLGRAPH"
	.align	4
	.sectionentsize	8
	.align		4
        /*0000*/ 	.word	0x00000000
	.align		4
        /*0004*/ 	.word	0xffffffff
	.align		4
        /*0008*/ 	.word	index@(_ZN7cutlass13device_kernelINS_4gemm6kernel13GemmUniversalIN4cute5tupleIJiiiiEEENS1_10collective13CollectiveMmaINS1_34MainloopSm90TmaGmmaWarpSpecializedILi4ENS5_IJNS4_1CILi2EEENSA_ILi1EEESC_EEENS1_35KernelTmaWarpSpecializedCooperativeEEENS5_IJNSA_ILi128EEENSA_ILi64EEESH_EEENS_10bfloat16_tENS5_IJlSC_lEEESJ_SK_NS4_8TiledMMAINS4_8MMA_AtomIJNS4_4SM904GMMA27MMA_64x64x16_F32BF16BF16_SSILNSO_5MajorE0ELSQ_0ELNSO_7ScaleInE1ELSR_1EEEEEENS4_6LayoutISD_NS5_IJSC_NSA_ILi0EEESV_EEEEENS5_IJNS4_10UnderscoreESY_SY_EEEEENS4_13SM90_TMA_LOADENS4_14ComposedLayoutINS4_7SwizzleILi3ELi4ELi3EEENS4_18smem_ptr_flag_bitsILi16EEENSU_INS5_IJNSA_ILi8EEESH_EEENS5_IJSH_SC_EEEEEEEvNS4_8identityENS4_23SM90_TMA_LOAD_MULTICASTES1B_vS1C_EENS_8epilogue10collective6detail29Sm90TmaWarpSpecializedAdapterINS1G_15DefaultEpilogueISJ_SK_SK_NS1F_6thread17LinearCombinationISJ_Li1EffLNS1K_9ScaleType4KindE0ELNS_15FloatRoundStyleE2ESJ_EENS1_15EpilogueDefaultEEEEEvvEEEEvNT_6ParamsE)
	.align		4
        /*000c*/ 	.word	index@(__assertfail)
	.align		4
        /*0010*/ 	.word	0x00000000
	.align		4
        /*0014*/ 	.word	0xfffffffe
	.align		4
        /*0018*/ 	.word	0x00000000
	.align		4
        /*001c*/ 	.word	0xfffffffd
	.align		4
        /*0020*/ 	.word	0x00000000
	.align		4
        /*0024*/ 	.word	0xfffffffc


//--------------------- .nv.constant4             --------------------------
	.section	.nv.constant4,"a",@progbits
	.align	8
	.align		8
.nv.constant4:
        /*0000*/ 	.dword	__assertfail
	.align		8
        /*0008*/ 	.dword	__unnamed_1
	.align		8
        /*0010*/ 	.dword	_ZN39_INTERNAL_d31c2a43_4_k_cu_0459a7b5_36724cuda3std3__45__cpo5beginE
	.align		8
        /*0018*/ 	.dword	_ZN39_INTERNAL_d31c2a43_4_k_cu_0459a7b5_36724cuda3std3__45__cpo3endE
	.align		8
        /*0020*/ 	.dword	_ZN39_INTERNAL_d31c2a43_4_k_cu_0459a7b5_36724cuda3std3__45__cpo6cbeginE
	.align		8
        /*0028*/ 	.dword	_ZN39_INTERNAL_d31c2a43_4_k_cu_0459a7b5_36724cuda3std3__45__cpo4cendE
	.align		8
        /*0030*/ 	.dword	_ZN39_INTERNAL_d31c2a43_4_k_cu_0459a7b5_36724cuda3std3__441_GLOBAL__N__d31c2a43_4_k_cu_0459a7b5_36726ignoreE
	.align		8
        /*0038*/ 	.dword	_ZN39_INTERNAL_d31c2a43_4_k_cu_0459a7b5_36724cuda3std3__419piecewise_constructE
	.align		8
        /*0040*/ 	.dword	_ZN39_INTERNAL_d31c2a43_4_k_cu_0459a7b5_36724cuda3std3__48in_placeE
	.align		8
        /*0048*/ 	.dword	_ZN39_INTERNAL_d31c2a43_4_k_cu_0459a7b5_36724cuda3std6ranges3__45__cpo4swapE
	.align		8
        /*0050*/ 	.dword	_ZN39_INTERNAL_d31c2a43_4_k_cu_0459a7b5_36724cuda3std6ranges3__45__cpo9iter_moveE
	.align		8
        /*0058*/ 	.dword	_ZN39_INTERNAL_d31c2a43_4_k_cu_0459a7b5_36724cute7productE
	.align		8
        /*0060*/ 	.dword	_ZN39_INTERNAL_d31c2a43_4_k_cu_0459a7b5_36724cute1_E
	.align		8
        /*0068*/ 	.dword	$str$22
	.align		8
        /*0070*/ 	.dword	$str$23


//--------------------- .text._ZN7cutlass13device_kernelINS_4gemm6kernel13GemmUniversalIN4cute5tupleIJiiiiEEENS1_10collective13CollectiveMmaINS1_34MainloopSm90TmaGmmaWarpSpecializedILi4ENS5_IJNS4_1CILi2EEENSA_ILi1EEESC_EEENS1_35KernelTmaWarpSpecializedCooperativeEEENS5_IJNSA_ILi128EEENSA_ILi64EEESH_EEENS_10bfloat16_tENS5_IJlSC_lEEESJ_SK_NS4_8TiledMMAINS4_8MMA_AtomIJNS4_4SM904GMMA27MMA_64x64x16_F32BF16BF16_SSILNSO_5MajorE0ELSQ_0ELNSO_7ScaleInE1ELSR_1EEEEEENS4_6LayoutISD_NS5_IJSC_NSA_ILi0EEESV_EEEEENS5_IJNS4_10UnderscoreESY_SY_EEEEENS4_13SM90_TMA_LOADENS4_14ComposedLayoutINS4_7SwizzleILi3ELi4ELi3EEENS4_18smem_ptr_flag_bitsILi16EEENSU_INS5_IJNSA_ILi8EEESH_EEENS5_IJSH_SC_EEEEEEEvNS4_8identityENS4_23SM90_TMA_LOAD_MULTICASTES1B_vS1C_EENS_8epilogue10collective6detail29Sm90TmaWarpSpecializedAdapterINS1G_15DefaultEpilogueISJ_SK_SK_NS1F_6thread17LinearCombinationISJ_Li1EffLNS1K_9ScaleType4KindE0ELNS_15FloatRoundStyleE2ESJ_EENS1_15EpilogueDefaultEEEEEvvEEEEvNT_6ParamsE --------------------------
	.section	.text._ZN7cutlass13device_kernelINS_4gemm6kernel13GemmUniversalIN4cute5tupleIJiiiiEEENS1_10collective13CollectiveMmaINS1_34MainloopSm90TmaGmmaWarpSpecializedILi4ENS5_IJNS4_1CILi2EEENSA_ILi1EEESC_EEENS1_35KernelTmaWarpSpecializedCooperativeEEENS5_IJNSA_ILi128EEENSA_ILi64EEESH_EEENS_10bfloat16_tENS5_IJlSC_lEEESJ_SK_NS4_8TiledMMAINS4_8MMA_AtomIJNS4_4SM904GMMA27MMA_64x64x16_F32BF16BF16_SSILNSO_5MajorE0ELSQ_0ELNSO_7ScaleInE1ELSR_1EEEEEENS4_6LayoutISD_NS5_IJSC_NSA_ILi0EEESV_EEEEENS5_IJNS4_10UnderscoreESY_SY_EEEEENS4_13SM90_TMA_LOADENS4_14ComposedLayoutINS4_7SwizzleILi3ELi4ELi3EEENS4_18smem_ptr_flag_bitsILi16EEENSU_INS5_IJNSA_ILi8EEESH_EEENS5_IJSH_SC_EEEEEEEvNS4_8identityENS4_23SM90_TMA_LOAD_MULTICASTES1B_vS1C_EENS_8epilogue10collective6detail29Sm90TmaWarpSpecializedAdapterINS1G_15DefaultEpilogueISJ_SK_SK_NS1F_6thread17LinearCombinationISJ_Li1EffLNS1K_9ScaleType4KindE0ELNS_15FloatRoundStyleE2ESJ_EENS1_15EpilogueDefaultEEEEEvvEEEEvNT_6ParamsE,"ax",@progbits
	.align	128
.text._ZN7cutlass13device_kernelINS_4gemm6kernel13GemmUniversalIN4cute5tupleIJiiiiEEENS1_10collective13CollectiveMmaINS1_34MainloopSm90TmaGmmaWarpSpecializedILi4ENS5_IJNS4_1CILi2EEENSA_ILi1EEESC_EEENS1_35KernelTmaWarpSpecializedCooperativeEEENS5_IJNSA_ILi128EEENSA_ILi64EEESH_EEENS_10bfloat16_tENS5_IJlSC_lEEESJ_SK_NS4_8TiledMMAINS4_8MMA_AtomIJNS4_4SM904GMMA27MMA_64x64x16_F32BF16BF16_SSILNSO_5MajorE0ELSQ_0ELNSO_7ScaleInE1ELSR_1EEEEEENS4_6LayoutISD_NS5_IJSC_NSA_ILi0EEESV_EEEEENS5_IJNS4_10UnderscoreESY_SY_EEEEENS4_13SM90_TMA_LOADENS4_14ComposedLayoutINS4_7SwizzleILi3ELi4ELi3EEENS4_18smem_ptr_flag_bitsILi16EEENSU_INS5_IJNSA_ILi8EEESH_EEENS5_IJSH_SC_EEEEEEEvNS4_8identityENS4_23SM90_TMA_LOAD_MULTICASTES1B_vS1C_EENS_8epilogue10collective6detail29Sm90TmaWarpSpecializedAdapterINS1G_15DefaultEpilogueISJ_SK_SK_NS1F_6thread17LinearCombinationISJ_Li1EffLNS1K_9ScaleType4KindE0ELNS_15FloatRoundStyleE2ESJ_EENS1_15EpilogueDefaultEEEEEvvEEEEvNT_6ParamsE:
        .type           _ZN7cutlass13device_kernelINS_4gemm6kernel13GemmUniversalIN4cute5tupleIJiiiiEEENS1_10collective13CollectiveMmaINS1_34MainloopSm90TmaGmmaWarpSpecializedILi4ENS5_IJNS4_1CILi2EEENSA_ILi1EEESC_EEENS1_35KernelTmaWarpSpecializedCooperativeEEENS5_IJNSA_ILi128EEENSA_ILi64EEESH_EEENS_10bfloat16_tENS5_IJlSC_lEEESJ_SK_NS4_8TiledMMAINS4_8MMA_AtomIJNS4_4SM904GMMA27MMA_64x64x16_F32BF16BF16_SSILNSO_5MajorE0ELSQ_0ELNSO_7ScaleInE1ELSR_1EEEEEENS4_6LayoutISD_NS5_IJSC_NSA_ILi0EEESV_EEEEENS5_IJNS4_10UnderscoreESY_SY_EEEEENS4_13SM90_TMA_LOADENS4_14ComposedLayoutINS4_7SwizzleILi3ELi4ELi3EEENS4_18smem_ptr_flag_bitsILi16EEENSU_INS5_IJNSA_ILi8EEESH_EEENS5_IJSH_SC_EEEEEEEvNS4_8identityENS4_23SM90_TMA_LOAD_MULTICASTES1B_vS1C_EENS_8epilogue10collective6detail29Sm90TmaWarpSpecializedAdapterINS1G_15DefaultEpilogueISJ_SK_SK_NS1F_6thread17LinearCombinationISJ_Li1EffLNS1K_9ScaleType4KindE0ELNS_15FloatRoundStyleE2ESJ_EENS1_15EpilogueDefaultEEEEEvvEEEEvNT_6ParamsE,@function
        .size           _ZN7cutlass13device_kernelINS_4gemm6kernel13GemmUniversalIN4cute5tupleIJiiiiEEENS1_10collective13CollectiveMmaINS1_34MainloopSm90TmaGmmaWarpSpecializedILi4ENS5_IJNS4_1CILi2EEENSA_ILi1EEESC_EEENS1_35KernelTmaWarpSpecializedCooperativeEEENS5_IJNSA_ILi128EEENSA_ILi64EEESH_EEENS_10bfloat16_tENS5_IJlSC_lEEESJ_SK_NS4_8TiledMMAINS4_8MMA_AtomIJNS4_4SM904GMMA27MMA_64x64x16_F32BF16BF16_SSILNSO_5MajorE0ELSQ_0ELNSO_7ScaleInE1ELSR_1EEEEEENS4_6LayoutISD_NS5_IJSC_NSA_ILi0EEESV_EEEEENS5_IJNS4_10UnderscoreESY_SY_EEEEENS4_13SM90_TMA_LOADENS4_14ComposedLayoutINS4_7SwizzleILi3ELi4ELi3EEENS4_18smem_ptr_flag_bitsILi16EEENSU_INS5_IJNSA_ILi8EEESH_EEENS5_IJSH_SC_EEEEEEEvNS4_8identityENS4_23SM90_TMA_LOAD_MULTICASTES1B_vS1C_EENS_8epilogue10collective6detail29Sm90TmaWarpSpecializedAdapterINS1G_15DefaultEpilogueISJ_SK_SK_NS1F_6thread17LinearCombinationISJ_Li1EffLNS1K_9ScaleType4KindE0ELNS_15FloatRoundStyleE2ESJ_EENS1_15EpilogueDefaultEEEEEvvEEEEvNT_6ParamsE,(.L_x_133 - _ZN7cutlass13device_kernelINS_4gemm6kernel13GemmUniversalIN4cute5tupleIJiiiiEEENS1_10collective13CollectiveMmaINS1_34MainloopSm90TmaGmmaWarpSpecializedILi4ENS5_IJNS4_1CILi2EEENSA_ILi1EEESC_EEENS1_35KernelTmaWarpSpecializedCooperativeEEENS5_IJNSA_ILi128EEENSA_ILi64EEESH_EEENS_10bfloat16_tENS5_IJlSC_lEEESJ_SK_NS4_8TiledMMAINS4_8MMA_AtomIJNS4_4SM904GMMA27MMA_64x64x16_F32BF16BF16_SSILNSO_5MajorE0ELSQ_0ELNSO_7ScaleInE1ELSR_1EEEEEENS4_6LayoutISD_NS5_IJSC_NSA_ILi0EEESV_EEEEENS5_IJNS4_10UnderscoreESY_SY_EEEEENS4_13SM90_TMA_LOADENS4_14ComposedLayoutINS4_7SwizzleILi3ELi4ELi3EEENS4_18smem_ptr_flag_bitsILi16EEENSU_INS5_IJNSA_ILi8EEESH_EEENS5_IJSH_SC_EEEEEEEvNS4_8identityENS4_23SM90_TMA_LOAD_MULTICASTES1B_vS1C_EENS_8epilogue10collective6detail29Sm90TmaWarpSpecializedAdapterINS1G_15DefaultEpilogueISJ_SK_SK_NS1F_6thread17LinearCombinationISJ_Li1EffLNS1K_9ScaleType4KindE0ELNS_15FloatRoundStyleE2ESJ_EENS1_15EpilogueDefaultEEEEEvvEEEEvNT_6ParamsE)
        .other          _ZN7cutlass13device_kernelINS_4gemm6kernel13GemmUniversalIN4cute5tupleIJiiiiEEENS1_10collective13CollectiveMmaINS1_34MainloopSm90TmaGmmaWarpSpecializedILi4ENS5_IJNS4_1CILi2EEENSA_ILi1EEESC_EEENS1_35KernelTmaWarpSpecializedCooperativeEEENS5_IJNSA_ILi128EEENSA_ILi64EEESH_EEENS_10bfloat16_tENS5_IJlSC_lEEESJ_SK_NS4_8TiledMMAINS4_8MMA_AtomIJNS4_4SM904GMMA27MMA_64x64x16_F32BF16BF16_SSILNSO_5MajorE0ELSQ_0ELNSO_7ScaleInE1ELSR_1EEEEEENS4_6LayoutISD_NS5_IJSC_NSA_ILi0EEESV_EEEEENS5_IJNS4_10UnderscoreESY_SY_EEEEENS4_13SM90_TMA_LOADENS4_14ComposedLayoutINS4_7SwizzleILi3ELi4ELi3EEENS4_18smem_ptr_flag_bitsILi16EEENSU_INS5_IJNSA_ILi8EEESH_EEENS5_IJSH_SC_EEEEEEEvNS4_8identityENS4_23SM90_TMA_LOAD_MULTICASTES1B_vS1C_EENS_8epilogue10collective6detail29Sm90TmaWarpSpecializedAdapterINS1G_15DefaultEpilogueISJ_SK_SK_NS1F_6thread17LinearCombinationISJ_Li1EffLNS1K_9ScaleType4KindE0ELNS_15FloatRoundStyleE2ESJ_EENS1_15EpilogueDefaultEEEEEvvEEEEvNT_6ParamsE,@"STO_CUDA_ENTRY STV_DEFAULT"
_ZN7cutlass13device_kernelINS_4gemm6kernel13GemmUniversalIN4cute5tupleIJiiiiEEENS1_10collective13CollectiveMmaINS1_34MainloopSm90TmaGmmaWarpSpecializedILi4ENS5_IJNS4_1CILi2EEENSA_ILi1EEESC_EEENS1_35KernelTmaWarpSpecializedCooperativeEEENS5_IJNSA_ILi128EEENSA_ILi64EEESH_EEENS_10bfloat16_tENS5_IJlSC_lEEESJ_SK_NS4_8TiledMMAINS4_8MMA_AtomIJNS4_4SM904GMMA27MMA_64x64x16_F32BF16BF16_SSILNSO_5MajorE0ELSQ_0ELNSO_7ScaleInE1ELSR_1EEEEEENS4_6LayoutISD_NS5_IJSC_NSA_ILi0EEESV_EEEEENS5_IJNS4_10UnderscoreESY_SY_EEEEENS4_13SM90_TMA_LOADENS4_14ComposedLayoutINS4_7SwizzleILi3ELi4ELi3EEENS4_18smem_ptr_flag_bitsILi16EEENSU_INS5_IJNSA_ILi8EEESH_EEENS5_IJSH_SC_EEEEEEEvNS4_8identityENS4_23SM90_TMA_LOAD_MULTICASTES1B_vS1C_EENS_8epilogue10collective6detail29Sm90TmaWarpSpecializedAdapterINS1G_15DefaultEpilogueISJ_SK_SK_NS1F_6thread17LinearCombinationISJ_Li1EffLNS1K_9ScaleType4KindE0ELNS_15FloatRoundStyleE2ESJ_EENS1_15EpilogueDefaultEEEEEvvEEEEvNT_6ParamsE:
[----:B------:R-:W0:Y:S01]  /*0000*/  LDC R1, c[0x0][0x28] ;  /* 0x00000a00ff017b82 */ /* 0x000e220000000800 */
[----:B------:R-:W1:Y:S01]  /*0010*/  S2R R18, SR_TID.X ;  /* 0x0000000000127919 */ /* 0x000e620000002100 */
[----:B------:R-:W-:Y:S01]  /*0020*/  ELECT P0, URZ, PT ;  /* 0x00000000003f782f */ /* 0x000fe20003800000 */
[----:B------:R-:W-:Y:S01]  /*0030*/  BSSY B0, `(.L_x_0) ;  /* 0x000000f000007945 */ /* 0x000fe20003800000 */
[--C-:B-1----:R-:W-:Y:S02]  /*0040*/  SHF.R.U32.HI R0, RZ, 0x5, R18.reuse ;  /* 0x00000005ff007819 */ /* 0x102fe40000011612 */
[----:B------:R-:W-:-:S03]  /*0050*/  SHF.R.U32.HI R3, RZ, 0x7, R18 ;  /* 0x00000007ff037819 */ /* 0x000fc60000011612 */
[----:B------:R-:W1:Y:S04]  /*0060*/  SHFL.IDX PT, R2, R0, RZ, 0x1f ;  /* 0x00001fff00027589 */ /* 0x000e6800000e0000 */
[----:B------:R2:W3:Y:S01]  /*0070*/  SHFL.IDX PT, R5, R3, RZ, 0x1f ;  /* 0x00001fff03057589 */ /* 0x0004e200000e0000 */
[----:B-1----:R-:W-:-:S13]  /*0080*/  ISETP.NE.OR P0, PT, R2, RZ, !P0 ;  /* 0x000000ff0200720c */ /* 0x002fda0004705670 */
[----:B0-23--:R-:W-:Y:S05]  /*0090*/  @P0 BRA `(.L_x_1) ;  /* 0x0000000000200947 */ /* 0x00dfea0003800000 */
[----:B------:R-:W-:Y:S02]  /*00a0*/  ULDC.64 UR4, c[0x0][0x198] ;  /* 0x0000660000047ab9 */ /* 0x000fe40000000a00 */
[----:B------:R-:W-:Y:S02]  /*00b0*/  UIADD3 UR6, UP0, UR4, 0xf0, URZ ;  /* 0x000000f004067890 */ /* 0x000fe4000ff1e03f */
[----:B------:R-:W-:Y:S02]  /*00c0*/  UIADD3 UR4, UP1, UR4, 0x1f0, URZ ;  /* 0x000001f004047890 */ /* 0x000fe4000ff3e03f */
[----:B------:R-:W-:Y:S02]  /*00d0*/  UIADD3.X UR7, URZ, UR5, URZ, UP0, !UPT ;  /* 0x000000053f077290 */ /* 0x000fe400087fe43f */
[----:B------:R-:W-:-:S07]  /*00e0*/  UIADD3.X UR5, URZ, UR5, URZ, UP1, !UPT ;  /* 0x000000053f057290 */ /* 0x000fce0008ffe43f */
[----:B------:R0:W-:Y:S02]  /*00f0*/  UTMACCTL.PF [UR6] ;  /* 0x00000000060079b9 */ /* 0x0001e40008040000 */
[----:B------:R0:W-:Y:S02]  /*0100*/  UTMACCTL.PF [UR4] ;  /* 0x00000000040079b9 */ /* 0x0001e40008040000 */
[----:B0-----:R-:W-:Y:S01]  /*0110*/  NOP ;  /* 0x0000000000007918 */ /* 0x001fe20000000000 */
.L_x_1:
[----:B------:R-:W-:Y:S05]  /*0120*/  BSYNC B0 ;  /* 0x0000000000007941 */ /* 0x000fea0003800000 */
.L_x_0:
[----:B------:R-:W0:Y:S02]  /*0130*/  SHFL.IDX PT, R3, R0, RZ, 0x1f ;  /* 0x00001fff00037589 */ /* 0x000e2400000e0000 */
[----:B0-----:R-:W-:-:S13]  /*0140*/  ISETP.NE.AND P0, PT, R3, RZ, PT ;  /* 0x000000ff0300720c */ /* 0x001fda0003f05270 */
[----:B------:R-:W-:Y:S05]  /*0150*/  @P0 BRA `(.L_x_2) ;  /* 0x0000000000580947 */ /* 0x000fea0003800000 */
[----:B------:R-:W0:Y:S01]  /*0160*/  S2UR UR8, SR_CgaCtaId ;  /* 0x00000000000879c3 */ /* 0x000e220000008800 */
[----:B------:R-:W-:Y:S01]  /*0170*/  UMOV UR4, 0x400 ;  /* 0x0000040000047882 */ /* 0x000fe20000000000 */
[----:B------:R-:W-:Y:S01]  /*0180*/  UMOV UR5, 0x1 ;  /* 0x0000000100057882 */ /* 0x000fe20000000000 */
[----:B------:R-:W-:Y:S01]  /*0190*/  UMOV UR6, 0x4 ;  /* 0x0000000400067882 */ /* 0x000fe20000000000 */
[----:B------:R-:W-:Y:S01]  /*01a0*/  ELECT P0, URZ, PT ;  /* 0x00000000003f782f */ /* 0x000fe20003800000 */
[----:B------:R-:W-:-:S04]  /*01b0*/  UIADD3 UR6, -UR6, 0x100000, URZ ;  /* 0x0010000006067890 */ /* 0x000fc8000fffe13f */
[----:B------:R-:W-:Y:S02]  /*01c0*/  USHF.L.U32 UR7, UR6, 0xb, URZ ;  /* 0x0000000b06077899 */ /* 0x000fe4000800063f */
[----:B------:R-:W-:Y:S02]  /*01d0*/  USHF.L.U32 UR6, UR6, 0x1, URZ ;  /* 0x0000000106067899 */ /* 0x000fe4000800063f */
[----:B0-----:R-:W-:Y:S02]  /*01e0*/  ULEA UR8, UR8, UR4, 0x18 ;  /* 0x0000000408087291 */ /* 0x001fe4000f8ec03f */
[----:B------:R-:W-:-:S04]  /*01f0*/  UIADD3 UR4, -UR5, 0x100000, URZ ;  /* 0x0010000005047890 */ /* 0x000fc8000fffe13f */
[----:B------:R-:W-:Y:S02]  /*0200*/  USHF.L.U32 UR5, UR4, 0xb, URZ ;  /* 0x0000000b04057899 */ /* 0x000fe4000800063f */
[----:B------:R-:W-:Y:S01]  /*0210*/  USHF.L.U32 UR4, UR4, 0x1, URZ ;  /* 0x0000000104047899 */ /* 0x000fe2000800063f */
[----:B------:R-:W0:Y:S11]  /*0220*/  FENCE.VIEW.ASYNC.S ;  /* 0x00000000000073c6 */ /* 0x000e360000000000 */
[----:B0-----:R0:W1:Y:S01]  /*0230*/  SYNCS.EXCH.64 URZ, [UR8], UR4 ;  /* 0x00000004083f75b2 */ /* 0x0010620008000100 */
[----:B------:R0:W2:Y:S01]  /*0240*/  SYNCS.EXCH.64 URZ, [UR8+0x20], UR6 ;  /* 0x00002006083f75b2 */ /* 0x0000a20008000100 */
[----:B------:R0:W3:Y:S01]  /*0250*/  SYNCS.EXCH.64 URZ, [UR8+0x8], UR4 ;  /* 0x00000804083f75b2 */ /* 0x0000e20008000100 */
[----:B------:R0:W4:Y:S01]  /*0260*/  SYNCS.EXCH.64 URZ, [UR8+0x28], UR6 ;  /* 0x00002806083f75b2 */ /* 0x0001220008000100 */
[----:B------:R0:W0:Y:S01]  /*0270*/  SYNCS.EXCH.64 URZ, [UR8+0x10], UR4 ;  /* 0x00001004083f75b2 */ /* 0x0000220008000100 */
[----:B------:R0:W0:Y:S01]  /*0280*/  SYNCS.EXCH.64 URZ, [UR8+0x30], UR6 ;  /* 0x00003006083f75b2 */ /* 0x0000220008000100 */
[----:B------:R0:W0:Y:S01]  /*0290*/  SYNCS.EXCH.64 URZ, [UR8+0x18], UR4 ;  /* 0x00001804083f75b2 */ /* 0x0000220008000100 */
[----:B------:R0:W0:Y:S01]  /*02a0*/  SYNCS.EXCH.64 URZ, [UR8+0x38], UR6 ;  /* 0x00003806083f75b2 */ /* 0x0000220008000100 */
[----:B------:R-:W-:Y:S01]  /*02b0*/  NOP ;  /* 0x0000000000007918 */ /* 0x000fe20000000000 */
.L_x_2:
[----:B------:R-:W-:Y:S01]  /*02c0*/  SHF.R.S32.HI R7, RZ, 0x1f, R18 ;  /* 0x0000001fff077819 */ /* 0x000fe20000011412 */
[----:B------:R-:W5:Y:S01]  /*02d0*/  SHFL.IDX PT, R0, R0, RZ, 0x1f ;  /* 0x00001fff00007589 */ /* 0x000f6200000e0000 */
[----:B0-----:R-:W0:Y:S01]  /*02e0*/  S2UR UR8, SR_CTAID.X ;  /* 0x00000000000879c3 */ /* 0x001e220000002500 */
[----:B------:R-:W-:Y:S02]  /*02f0*/  ELECT P0, URZ, PT ;  /* 0x00000000003f782f */ /* 0x000fe40003800000 */
[----:B------:R-:W-:Y:S01]  /*0300*/  LEA.HI R7, R7, R18, RZ, 0x7 ;  /* 0x0000001207077211 */ /* 0x000fe200078f38ff */
[----:B------:R-:W1:Y:S01]  /*0310*/  S2R R4, SR_CTAID.Y ;  /* 0x0000000000047919 */ /* 0x000e620000002600 */
[----:B------:R-:W-:Y:S01]  /*0320*/  SHF.R.S32.HI R8, RZ, 0x1f, R3 ;  /* 0x0000001fff087819 */ /* 0x000fe20000011403 */
[----:B------:R-:W-:Y:S01]  /*0330*/  ULDC UR4, c[0x0][0x150] ;  /* 0x0000540000047ab9 */ /* 0x000fe20000000800 */
[----:B------:R-:W-:Y:S01]  /*0340*/  LOP3.LUT R7, R7, 0xffffff80, RZ, 0xc0, !PT ;  /* 0xffffff8007077812 */ /* 0x000fe200078ec0ff */
[----:B------:R-:W-:Y:S01]  /*0350*/  NOP ;  /* 0x0000000000007918 */ /* 0x000fe20000000000 */
[----:B------:R-:W-:Y:S01]  /*0360*/  LEA.HI R8, R8, R3, RZ, 0x2 ;  /* 0x0000000308087211 */ /* 0x000fe200078f10ff */
[----:B------:R-:W2:Y:S01]  /*0370*/  LDC R10, c[0x0][0x144] ;  /* 0x00005100ff0a7b82 */ /* 0x000ea20000000800 */
[----:B------:R-:W-:Y:S01]  /*0380*/  NOP ;  /* 0x0000000000007918 */ /* 0x000fe20000000000 */
[----:B------:R-:W-:Y:S01]  /*0390*/  IMAD.IADD R6, R18, 0x1, -R7 ;  /* 0x0000000112067824 */ /* 0x000fe200078e0a07 */
[----:B------:R-:W-:Y:S01]  /*03a0*/  LOP3.LUT R8, R8, 0x3ffffffc, RZ, 0xc0, !PT ;  /* 0x3ffffffc08087812 */ /* 0x000fe200078ec0ff */
[----:B------:R-:W-:Y:S01]  /*03b0*/  IMAD.MOV.U32 R23, RZ, RZ, 0x1 ;  /* 0x00000001ff177424 */ /* 0x000fe200078e00ff */
[----:B------:R-:W-:-:S02]  /*03c0*/  ISETP.NE.AND P3, PT, R5, RZ, PT ;  /* 0x000000ff0500720c */ /* 0x000fc40003f65270 */
[----:B------:R-:W-:Y:S01]  /*03d0*/  SHF.R.S32.HI R7, RZ, 0x1f, R6 ;  /* 0x0000001fff077819 */ /* 0x000fe20000011406 */
[----:B------:R-:W-:Y:S01]  /*03e0*/  IMAD.IADD R8, R3, 0x1, -R8 ;  /* 0x0000000103087824 */ /* 0x000fe200078e0a08 */
[----:B------:R-:W3:Y:S02]  /*03f0*/  LDC R13, c[0x0][0x140] ;  /* 0x00005000ff0d7b82 */ /* 0x000ee40000000800 */
[----:B------:R-:W-:Y:S02]  /*0400*/  LEA.HI R7, R7, R6, RZ, 0x3 ;  /* 0x0000000607077211 */ /* 0x000fe400078f18ff */
[----:B-----5:R-:W-:Y:S02]  /*0410*/  ISETP.NE.OR P0, PT, R0, RZ, !P0 ;  /* 0x000000ff0000720c */ /* 0x020fe40004705670 */
[--C-:B------:R-:W-:Y:S02]  /*0420*/  SHF.R.S32.HI R0, RZ, 0x3, R7.reuse ;  /* 0x00000003ff007819 */ /* 0x100fe40000011407 */
[----:B------:R-:W-:-:S02]  /*0430*/  SHF.R.S32.HI R7, RZ, 0x1f, R7 ;  /* 0x0000001fff077819 */ /* 0x000fc40000011407 */
[----:B0-----:R-:W-:Y:S02]  /*0440*/  I2FP.F32.U32 R9, UR8 ;  /* 0x0000000800097c45 */ /* 0x001fe40008201000 */
[----:B------:R-:W-:-:S03]  /*0450*/  LEA.HI R7, R7, R0, RZ, 0x2 ;  /* 0x0000000007077211 */ /* 0x000fc600078f10ff */
[----:B------:R-:W-:Y:S01]  /*0460*/  FMUL R9, R9, UR4 ;  /* 0x0000000409097c20 */ /* 0x000fe20008400000 */
[----:B------:R-:W-:Y:S01]  /*0470*/  LOP3.LUT R7, R7, 0xfffffffc, RZ, 0xc0, !PT ;  /* 0xfffffffc07077812 */ /* 0x000fe200078ec0ff */
[----:B------:R-:W-:Y:S01]  /*0480*/  VOTEU.ALL UP0, P0 ;  /* 0x00000000003f7886 */ /* 0x000fe20000000000 */
[----:B-1----:R-:W-:Y:S01]  /*0490*/  I2FP.F32.U32 R3, R4 ;  /* 0x0000000400037245 */ /* 0x002fe20000201000 */
[----:B------:R-:W-:Y:S01]  /*04a0*/  ULDC UR4, c[0x0][0x154] ;  /* 0x0000550000047ab9 */ /* 0x000fe20000000800 */
[----:B------:R-:W-:Y:S01]  /*04b0*/  VOTEU.ALL UP1, P0 ;  /* 0x00000000003f7886 */ /* 0x000fe20000020000 */
[----:B------:R-:W0:Y:S01]  /*04c0*/  F2I.U32.TRUNC.NTZ R9, R9 ;  /* 0x0000000900097305 */ /* 0x000e22000020f000 */
[----:B------:R-:W-:Y:S01]  /*04d0*/  IMAD.IADD R7, R0, 0x1, -R7 ;  /* 0x0000000100077824 */ /* 0x000fe200078e0a07 */
[----:B------:R-:W1:Y:S01]  /*04e0*/  @!UP0 S2UR UR7, SR_CgaCtaId ;  /* 0x00000000000789c3 */ /* 0x000e620000008800 */
[----:B------:R-:W-:Y:S01]  /*04f0*/  FMUL R12, R3, UR4 ;  /* 0x00000004030c7c20 */ /* 0x000fe20008400000 */
[----:B------:R-:W-:Y:S01]  /*0500*/  UMOV UR4, 0x20 ;  /* 0x0000002000047882 */ /* 0x000fe20000000000 */
[----:B------:R-:W-:Y:S01]  /*0510*/  IMAD R8, R8, 0x4, R7 ;  /* 0x0000000408087824 */ /* 0x000fe200078e0207 */
[----:B------:R-:W-:Y:S01]  /*0520*/  @!UP0 UMOV UR6, 0x400 ;  /* 0x0000040000068882 */ /* 0x000fe20000000000 */
[----:B------:R-:W-:-:S04]  /*0530*/  @!UP0 UIADD3 UR4, -UR4, 0x100000, URZ ;  /* 0x0010000004048890 */ /* 0x000fc8000fffe13f */
[----:B------:R-:W-:Y:S02]  /*0540*/  @!UP0 USHF.L.U32 UR5, UR4, 0xb, URZ ;  /* 0x0000000b04058899 */ /* 0x000fe4000800063f */
[----:B------:R-:W-:Y:S01]  /*0550*/  @!UP0 USHF.L.U32 UR4, UR4, 0x1, URZ ;  /* 0x0000000104048899 */ /* 0x000fe2000800063f */
[----:B---3--:R-:W-:Y:S01]  /*0560*/  ISETP.EQ.U32.AND P2, PT, R13, 0x1, PT ;  /* 0x000000010d00780c */ /* 0x008fe20003f42070 */
[----:B------:R-:W3:Y:S01]  /*0570*/  F2I.U32.TRUNC.NTZ R12, R12 ;  /* 0x0000000c000c7305 */ /* 0x000ee2000020f000 */
[----:B------:R-:W-:Y:S01]  /*0580*/  LEA.HI R0, R8, R8, RZ, 0x1 ;  /* 0x0000000808007211 */ /* 0x000fe200078f08ff */
[----:B------:R-:W5:Y:S03]  /*0590*/  LDC R7, c[0x0][0x148] ;  /* 0x00005200ff077b82 */ /* 0x000f660000000800 */
[----:B------:R-:W-:Y:S01]  /*05a0*/  LOP3.LUT R11, R0, 0xfffffffe, RZ, 0xc0, !PT ;  /* 0xfffffffe000b7812 */ /* 0x000fe200078ec0ff */
[----:B0-----:R-:W-:Y:S01]  /*05b0*/  IMAD.MOV R15, RZ, RZ, -R9 ;  /* 0x000000ffff0f7224 */ /* 0x001fe200078e0a09 */
[----:B------:R-:W-:-:S03]  /*05c0*/  SHF.R.S32.HI R9, RZ, 0x1f, R2 ;  /* 0x0000001fff097819 */ /* 0x000fc60000011402 */
[----:B--2---:R-:W-:Y:S01]  /*05d0*/  IMAD R3, R10, R15, UR8 ;  /* 0x000000080a037e24 */ /* 0x004fe2000f8e020f */
[----:B------:R-:W-:Y:S01]  /*05e0*/  LEA.HI R9, R9, R2, RZ, 0x2 ;  /* 0x0000000209097211 */ /* 0x000fe200078f10ff */
[C---:B------:R-:W-:Y:S02]  /*05f0*/  IMAD.IADD R0, R8.reuse, 0x1, -R11 ;  /* 0x0000000108007824 */ /* 0x040fe400078e0a0b */
[----:B------:R-:W-:Y:S01]  /*0600*/  IMAD.SHL.U32 R11, R8, 0x4, RZ ;  /* 0x00000004080b7824 */ /* 0x000fe200078e00ff */
[----:B------:R-:W-:Y:S01]  /*0610*/  LOP3.LUT R9, R9, 0xfffffffc, RZ, 0xc0, !PT ;  /* 0xfffffffc09097812 */ /* 0x000fe200078ec0ff */
[----:B---3--:R-:W-:Y:S01]  /*0620*/  IMAD.MOV R24, RZ, RZ, -R12 ;  /* 0x000000ffff187224 */ /* 0x008fe200078e0a0c */
[----:B------:R-:W-:Y:S01]  /*0630*/  ISETP.NE.AND P4, PT, R0, R3, PT ;  /* 0x000000030000720c */ /* 0x000fe20003f85270 */
[----:B-1----:R-:W-:Y:S01]  /*0640*/  @!UP0 ULEA UR6, UR7, UR6, 0x18 ;  /* 0x0000000607068291 */ /* 0x002fe2000f8ec03f */
[----:B------:R-:W-:Y:S01]  /*0650*/  LOP3.LUT R22, R8, 0xc, R11, 0x78, !PT ;  /* 0x0000000c08167812 */ /* 0x000fe200078e780b */
[----:B------:R-:W-:Y:S01]  /*0660*/  IMAD.IADD R0, R2, 0x1, -R9 ;  /* 0x0000000102007824 */ /* 0x000fe200078e0a09 */
[----:B------:R-:W-:Y:S01]  /*0670*/  VOTEU.ALL UP0, P0 ;  /* 0x00000000003f7886 */ /* 0x000fe20000000000 */
[----:B------:R-:W-:Y:S01]  /*0680*/  LOP3.LUT P0, RZ, R6, 0x7, RZ, 0xc0, !PT ;  /* 0x0000000706ff7812 */ /* 0x000fe2000780c0ff */
[----:B------:R-:W-:-:S02]  /*0690*/  VIADD R6, R5, 0xffffffff ;  /* 0xffffffff05067836 */ /* 0x000fc40000000000 */
[----:B------:R-:W-:Y:S01]  /*06a0*/  ISETP.NE.AND P1, PT, R0, 0x3, PT ;  /* 0x000000030000780c */ /* 0x000fe20003f25270 */
[----:B-----5:R-:W-:Y:S01]  /*06b0*/  IMAD R9, R7, R24, R4 ;  /* 0x0000001807097224 */ /* 0x020fe200078e0204 */
[----:B------:R-:W-:Y:S02]  /*06c0*/  ISETP.LT.U32.AND P0, PT, R22, 0x2, !P0 ;  /* 0x000000021600780c */ /* 0x000fe40004701070 */
[----:B------:R-:W-:Y:S01]  /*06d0*/  ISETP.EQ.OR P1, PT, R0, RZ, !P1 ;  /* 0x000000ff0000720c */ /* 0x000fe20004f22670 */
[----:B------:R-:W0:Y:S02]  /*06e0*/  FENCE.VIEW.ASYNC.S ;  /* 0x00000000000073c6 */ /* 0x000e240000000000 */
[----:B0-----:R0:W1:Y:S01]  /*06f0*/  @!UP0 SYNCS.EXCH.64 URZ, [UR6+0x50], UR4 ;  /* 0x00005004063f85b2 */ /* 0x0010620008000100 */
[----:B------:R-:W-:Y:S02]  /*0700*/  @P4 LEA.HI R2, R22, R22, RZ, 0x1 ;  /* 0x0000001616024211 */ /* 0x000fe400078f08ff */
[----:B------:R-:W-:-:S02]  /*0710*/  ISETP.EQ.AND P1, PT, R5, RZ, P1 ;  /* 0x000000ff0500720c */ /* 0x000fc40000f22270 */
[----:B------:R-:W-:Y:S02]  /*0720*/  @P4 SHF.R.S32.HI R2, RZ, 0x1, R2 ;  /* 0x00000001ff024819 */ /* 0x000fe40000011402 */
[----:B------:R-:W-:Y:S02]  /*0730*/  ISETP.GE.U32.AND P6, PT, R6, 0x2, PT ;  /* 0x000000020600780c */ /* 0x000fe40003fc6070 */
[----:B------:R-:W-:Y:S02]  /*0740*/  @P4 ISETP.NE.AND P5, PT, R2, R9, PT ;  /* 0x000000090200420c */ /* 0x000fe40003fa5270 */
[----:B------:R-:W-:Y:S02]  /*0750*/  SEL R2, RZ, 0x1, !P0 ;  /* 0x00000001ff027807 */ /* 0x000fe40004000000 */
[----:B------:R-:W-:Y:S02]  /*0760*/  @P4 SEL R23, RZ, 0x1, P5 ;  /* 0x00000001ff174807 */ /* 0x000fe40002800000 */
[----:B------:R-:W-:Y:S01]  /*0770*/  SEL R19, RZ, 0x1, !P1 ;  /* 0x00000001ff137807 */ /* 0x000fe20004800000 */
[----:B------:R0:W2:Y:S01]  /*0780*/  @!UP1 SYNCS.EXCH.64 URZ, [UR6+0x58], UR4 ;  /* 0x00005804063f95b2 */ /* 0x0000a20008000100 */
[----:B------:R-:W-:Y:S01]  /*0790*/  LOP3.LUT R23, R23, R2, RZ, 0xc0, !PT ;  /* 0x0000000217177212 */ /* 0x000fe200078ec0ff */
[----:B------:R-:W-:Y:S01]  /*07a0*/  NOP ;  /* 0x0000000000007918 */ /* 0x000fe20000000000 */
[----:B------:R-:W-:Y:S01]  /*07b0*/  SEL R19, R19, 0x2, P6 ;  /* 0x0000000213137807 */ /* 0x000fe20003000000 */
[----:B------:R-:W-:Y:S06]  /*07c0*/  @!P2 BRA `(.L_x_3) ;  /* 0x000000000008a947 */ /* 0x000fec0003800000 */
[----:B-12-4-:R-:W-:Y:S01]  /*07d0*/  UCGABAR_ARV ;  /* 0x00000000000079c7 */ /* 0x016fe20008000000 */
[----:B------:R-:W-:Y:S05]  /*07e0*/  BRA `(.L_x_4) ;  /* 0x0000000000047947 */ /* 0x000fea0003800000 */
.L_x_3:
[----:B-12-4-:R-:W-:Y:S01]  /*07f0*/  NOP ;  /* 0x0000000000007918 */ /* 0x016fe20000000000 */
.L_x_4:
[----:B------:R-:W1:Y:S01]  /*0800*/  LDC R2, c[0x0][0x65c] ;  /* 0x00019700ff027b82 */ /* 0x000e620000000800 */
[----:B------:R-:W-:Y:S02]  /*0810*/  IMAD.U32 R8, RZ, RZ, UR8 ;  /* 0x00000008ff087e24 */ /* 0x000fe4000f8e00ff */
[----:B------:R-:W-:Y:S01]  /*0820*/  IMAD.MOV.U32 R9, RZ, RZ, RZ ;  /* 0x000000ffff097224 */ /* 0x000fe200078e00ff */
[----:B-1----:R-:W-:-:S04]  /*0830*/  ISETP.NE.AND P1, PT, R2, 0x1, PT ;  /* 0x000000010200780c */ /* 0x002fc80003f25270 */
[----:B------:R-:W-:-:S09]  /*0840*/  P2R R5, PR, RZ, 0x2 ;  /* 0x00000002ff057803 */ /* 0x000fd20000000000 */
[----:B------:R-:W1:Y:S01]  /*0850*/  @P1 LDC R17, c[0x0][0x10] ;  /* 0x00000400ff111b82 */ /* 0x000e620000000800 */
[----:B------:R-:W-:Y:S02]  /*0860*/  @P1 IMAD.MOV.U32 R5, RZ, RZ, RZ ;  /* 0x000000ffff051224 */ /* 0x000fe400078e00ff */
[----:B------:R-:W-:-:S05]  /*0870*/  @P1 IMAD.MOV.U32 R13, RZ, RZ, RZ ;  /* 0x000000ffff0d1224 */ /* 0x000fca00078e00ff */
[----:B------:R-:W2:Y:S01]  /*0880*/  @!P1 LDC R11, c[0x0][0xc] ;  /* 0x00000300ff0b9b82 */ /* 0x000ea20000000800 */
[----:B-1----:R-:W-:-:S04]  /*0890*/  @P1 IMAD.WIDE.U32 R16, R17, UR8, R4 ;  /* 0x0000000811101c25 */ /* 0x002fc8000f8e0004 */
[----:B------:R-:W-:Y:S02]  /*08a0*/  @P1 IMAD.IADD R17, R17, 0x1, R13 ;  /* 0x0000000111111824 */ /* 0x000fe400078e020d */
[----:B--2---:R-:W-:-:S04]  /*08b0*/  @!P1 IMAD.WIDE.U32 R8, R4, R11, R8 ;  /* 0x0000000b04089225 */ /* 0x004fc800078e0008 */
[----:B------:R-:W-:Y:S02]  /*08c0*/  @!P1 IMAD.MOV.U32 R16, RZ, RZ, R8 ;  /* 0x000000ffff109224 */ /* 0x000fe400078e0008 */
[----:B------:R-:W-:Y:S01]  /*08d0*/  @!P1 IMAD.MOV.U32 R17, RZ, RZ, R9 ;  /* 0x000000ffff119224 */ /* 0x000fe200078e0009 */
[----:B------:R-:W-:Y:S06]  /*08e0*/  @!P2 BRA `(.L_x_5) ;  /* 0x00000000000ca947 */ /* 0x000fec0003800000 */
[----:B------:R-:W-:Y:S01]  /*08f0*/  UCGABAR_WAIT ;  /* 0x0000000000007dc7 */ /* 0x000fe20008000000 */
[----:B------:R-:W-:Y:S01]  /*0900*/  CCTL.IVALL ;  /* 0x00000000ff00798f */ /* 0x000fe20002000000 */
[----:B------:R-:W-:Y:S05]  /*0910*/  BRA `(.L_x_6) ;  /* 0x0000000000047947 */ /* 0x000fea0003800000 */
.L_x_5:
[----:B------:R-:W-:Y:S06]  /*0920*/  BAR.SYNC.DEFER_BLOCKING 0x0 ;  /* 0x0000000000007b1d */ /* 0x000fec0000010000 */
.L_x_6:
[----:B------:R-:W-:Y:S05]  /*0930*/  @!P3 BRA `(.L_x_7) ;  /* 0x000000400010b947 */ /* 0x000fea0003800000 */
[----:B------:R-:W-:-:S13]  /*0940*/  ISETP.GT.U32.AND P0, PT, R6, 0x1, PT ;  /* 0x000000010600780c */ /* 0x000fda0003f04070 */
[----:B0-----:R-:W-:Y:S05]  /*0950*/  @P0 EXIT ;  /* 0x000000000000094d */ /* 0x001fea0003800000 */
[----:B------:R-:W-:Y:S01]  /*0960*/  ULDC.64 UR4, c[0x0][0x650] ;  /* 0x0001940000047ab9 */ /* 0x000fe20000000a00 */
[----:B------:R-:W-:Y:S01]  /*0970*/  PRMT R0, RZ, 0x7610, R0 ;  /* 0x00007610ff007816 */ /* 0x000fe20000000000 */
[----:B------:R-:W-:Y:S01]  /*0980*/  IMAD.MOV.U32 R60, RZ, RZ, -0x1 ;  /* 0xffffffffff3c7424 */ /* 0x000fe200078e00ff */
[----:B------:R-:W-:Y:S01]  /*0990*/  ISETP.GE.U32.AND P0, PT, R16, UR4, PT ;  /* 0x0000000410007c0c */ /* 0x000fe2000bf06070 */
[----:B------:R-:W-:Y:S02]  /*09a0*/  IMAD.MOV.U32 R61, RZ, RZ, -0x1 ;  /* 0xffffffffff3d7424 */ /* 0x000fe400078e00ff */
[----:B------:R-:W-:Y:S01]  /*09b0*/  IMAD.MOV.U32 R59, RZ, RZ, -0x1 ;  /* 0xffffffffff3b7424 */ /* 0x000fe200078e00ff */
[----:B------:R-:W-:-:S13]  /*09c0*/  ISETP.GE.U32.AND.EX P0, PT, R17, UR5, PT, P0 ;  /* 0x0000000511007c0c */ /* 0x000fda000bf06100 */
[----:B------:R-:W-:Y:S05]  /*09d0*/  @P0 BRA `(.L_x_8) ;  /* 0x0000000400280947 */ /* 0x000fea0003800000 */
[----:B------:R-:W0:Y:S01]  /*09e0*/  LDC.64 R20, c[0x0][0x628] ;  /* 0x00018a00ff147b82 */ /* 0x000e220000000a00 */
[----:B------:R-:W-:Y:S02]  /*09f0*/  IMAD.MOV.U32 R8, RZ, RZ, R16 ;  /* 0x000000ffff087224 */ /* 0x000fe400078e0010 */
[----:B------:R-:W-:-:S05]  /*0a00*/  IMAD.MOV.U32 R9, RZ, RZ, R17 ;  /* 0x000000ffff097224 */ /* 0x000fca00078e0011 */
[----:B------:R-:W1:Y:S08]  /*0a10*/  LDC R0, c[0x0][0x630] ;  /* 0x00018c00ff007b82 */ /* 0x000e700000000800 */
[----:B------:R-:W2:Y:S01]  /*0a20*/  LDC.64 R26, c[0x0][0x620] ;  /* 0x00018800ff1a7b82 */ /* 0x000ea20000000a00 */
[----:B0-----:R-:W-:-:S04]  /*0a30*/  ISETP.NE.U32.AND P0, PT, R20, RZ, PT ;  /* 0x000000ff1400720c */ /* 0x001fc80003f05070 */
[----:B------:R-:W-:-:S13]  /*0a40*/  ISETP.NE.AND.EX P0, PT, R21, RZ, PT, P0 ;  /* 0x000000ff1500720c */ /* 0x000fda0003f05300 */
[----:B-12---:R-:W-:Y:S05]  /*0a50*/  @!P0 BRA `(.L_x_9) ;  /* 0x0000000000288947 */ /* 0x006fea0003800000 */
[----:B------:R-:W0:Y:S02]  /*0a60*/  LDC R13, c[0x0][0x634] ;  /* 0x00018d00ff0d7b82 */ /* 0x000e240000000800 */
[----:B0-----:R-:W-:-:S05]  /*0a70*/  IADD3 R13, P0, R16, R13, RZ ;  /* 0x0000000d100d7210 */ /* 0x001fca0007f1e0ff */
[----:B------:R-:W-:-:S04]  /*0a80*/  IMAD.X R15, RZ, RZ, R17, P0 ;  /* 0x000000ffff0f7224 */ /* 0x000fc800000e0611 */
[----:B------:R-:W-:-:S04]  /*0a90*/  IMAD.WIDE.U32 R8, R15, R20, RZ ;  /* 0x000000140f087225 */ /* 0x000fc800078e00ff */
[----:B------:R-:W-:-:S04]  /*0aa0*/  IMAD.WIDE.U32 R10, P0, R13, R21, R8 ;  /* 0x000000150d0a7225 */ /* 0x000fc80007800008 */
[----:B------:R-:W-:-:S04]  /*0ab0*/  IMAD.WIDE.U32 R8, R13, R20, RZ ;  /* 0x000000140d087225 */ /* 0x000fc800078e00ff */
[----:B------:R-:W-:Y:S01]  /*0ac0*/  IMAD.X R13, RZ, RZ, RZ, P0 ;  /* 0x000000ffff0d7224 */ /* 0x000fe200000e06ff */
[----:B------:R-:W-:Y:S01]  /*0ad0*/  IADD3 RZ, P0, R9, R10, RZ ;  /* 0x0000000a09ff7210 */ /* 0x000fe20007f1e0ff */
[----:B------:R-:W-:-:S04]  /*0ae0*/  IMAD.MOV.U32 R12, RZ, RZ, R11 ;  /* 0x000000ffff0c7224 */ /* 0x000fc800078e000b */
[----:B------:R-:W-:-:S08]  /*0af0*/  IMAD.WIDE.U32.X R8, R15, R21, R12, P0 ;  /* 0x000000150f087225 */ /* 0x000fd000000e040c */
.L_x_9:
[----:B------:R-:W0:Y:S01]  /*0b00*/  LDC.64 R20, c[0x0][0x640] ;  /* 0x00019000ff147b82 */ /* 0x000e220000000a00 */
[--C-:B------:R-:W-:Y:S01]  /*0b10*/  SHF.R.U64 R59, R8, R0, R9.reuse ;  /* 0x00000000083b7219 */ /* 0x100fe20000001209 */
[----:B------:R-:W-:Y:S01]  /*0b20*/  IMAD R28, R7, R24, R4 ;  /* 0x00000018071c7224 */ /* 0x000fe200078e0204 */
[----:B------:R-:W-:Y:S01]  /*0b30*/  SHF.R.U32.HI R0, RZ, R0, R9 ;  /* 0x00000000ff007219 */ /* 0x000fe20000011609 */
[----:B------:R-:W-:Y:S01]  /*0b40*/  IMAD.MOV.U32 R25, RZ, RZ, 0x1 ;  /* 0x00000001ff197424 */ /* 0x000fe200078e00ff */
[----:B------:R-:W-:-:S03]  /*0b50*/  IADD3 R5, P0, RZ, -R59, RZ ;  /* 0x8000003bff057210 */ /* 0x000fc60007f1e0ff */
[----:B------:R-:W1:Y:S02]  /*0b60*/  LDC R6, c[0x0][0x618] ;  /* 0x00018600ff067b82 */ /* 0x000e640000000800 */
[----:B------:R-:W-:-:S04]  /*0b70*/  IMAD.X R9, RZ, RZ, ~R0, P0 ;  /* 0x000000ffff097224 */ /* 0x000fc800000e0e00 */
[-C--:B------:R-:W-:Y:S02]  /*0b80*/  IMAD R0, R9, R26.reuse, RZ ;  /* 0x0000001a09007224 */ /* 0x080fe400078e02ff */
[----:B------:R-:W2:Y:S01]  /*0b90*/  LDC R11, c[0x0][0x608] ;  /* 0x00018200ff0b7b82 */ /* 0x000ea20000000800 */
[----:B------:R-:W-:-:S04]  /*0ba0*/  IMAD.WIDE.U32 R8, R5, R26, R16 ;  /* 0x0000001a05087225 */ /* 0x000fc800078e0010 */
[----:B------:R-:W-:-:S03]  /*0bb0*/  IMAD R5, R5, R27, R0 ;  /* 0x0000001b05057224 */ /* 0x000fc600078e0200 */
[----:B------:R-:W3:Y:S01]  /*0bc0*/  LDC R12, c[0x0][0x658] ;  /* 0x00019600ff0c7b82 */ /* 0x000ee20000000800 */
[----:B0-----:R-:W-:Y:S01]  /*0bd0*/  ISETP.NE.U32.AND P0, PT, R20, RZ, PT ;  /* 0x000000ff1400720c */ /* 0x001fe20003f05070 */
[----:B------:R-:W-:Y:S02]  /*0be0*/  IMAD.IADD R5, R9, 0x1, R5 ;  /* 0x0000000109057824 */ /* 0x000fe400078e0205 */
[----:B------:R-:W-:Y:S01]  /*0bf0*/  IMAD.MOV.U32 R9, RZ, RZ, -0x1 ;  /* 0xffffffffff097424 */ /* 0x000fe200078e00ff */
[----:B------:R-:W-:-:S03]  /*0c00*/  ISETP.NE.AND.EX P0, PT, R21, RZ, PT, P0 ;  /* 0x000000ff1500720c */ /* 0x000fc60003f05300 */
[----:B------:R-:W0:Y:S01]  /*0c10*/  LDC R15, c[0x0][0x600] ;  /* 0x00018000ff0f7b82 */ /* 0x000e220000000800 */
[-CC-:B-1----:R-:W-:Y:S02]  /*0c20*/  SHF.R.U64 R13, R8, R6.reuse, R5.reuse ;  /* 0x00000006080d7219 */ /* 0x182fe40000001205 */
[----:B------:R-:W-:-:S05]  /*0c30*/  SHF.R.U32.HI R0, RZ, R6, R5 ;  /* 0x00000006ff007219 */ /* 0x000fca0000011605 */
[----:B------:R-:W1:Y:S01]  /*0c40*/  LDC R14, c[0x0][0x648] ;  /* 0x00019200ff0e7b82 */ /* 0x000e620000000800 */
[-CC-:B--2---:R-:W-:Y:S02]  /*0c50*/  SHF.R.U64 R29, R13, R11.reuse, R0.reuse ;  /* 0x0000000b0d1d7219 */ /* 0x184fe40000001200 */
[----:B------:R-:W-:-:S05]  /*0c60*/  SHF.R.U32.HI R5, RZ, R11, R0 ;  /* 0x0000000bff057219 */ /* 0x000fca0000011600 */
[----:B------:R-:W2:Y:S01]  /*0c70*/  LDC R26, c[0x0][0x638] ;  /* 0x00018e00ff1a7b82 */ /* 0x000ea20000000800 */
[-CC-:B---3--:R-:W-:Y:S02]  /*0c80*/  SHF.R.U64 R24, R29, R12.reuse, R5.reuse ;  /* 0x0000000c1d187219 */ /* 0x188fe40000001205 */
[-C--:B------:R-:W-:Y:S02]  /*0c90*/  SHF.L.U32 R0, R9, R12.reuse, RZ ;  /* 0x0000000c09007219 */ /* 0x080fe400000006ff */
[----:B------:R-:W-:Y:S01]  /*0ca0*/  SHF.R.U32.HI R5, RZ, R12, R5 ;  /* 0x0000000cff057219 */ /* 0x000fe20000011605 */
[----:B------:R-:W-:Y:S01]  /*0cb0*/  IMAD.MOV.U32 R4, RZ, RZ, R24 ;  /* 0x000000ffff047224 */ /* 0x000fe200078e0018 */
[----:B------:R-:W-:Y:S01]  /*0cc0*/  LOP3.LUT R10, RZ, R0, RZ, 0x33, !PT ;  /* 0x00000000ff0a7212 */ /* 0x000fe200078e33ff */
[----:B------:R-:W3:Y:S01]  /*0cd0*/  LDC R27, c[0x0][0x610] ;  /* 0x00018400ff1b7b82 */ /* 0x000ee20000000800 */
[----:B------:R-:W-:Y:S05]  /*0ce0*/  @!P0 BRA `(.L_x_10) ;  /* 0x0000000000288947 */ /* 0x000fea0003800000 */
[----:B------:R-:W4:Y:S02]  /*0cf0*/  LDC R9, c[0x0][0x64c] ;  /* 0x00019300ff097b82 */ /* 0x000f240000000800 */
[----:B----4-:R-:W-:-:S05]  /*0d00*/  IADD3 R9, P0, R24, R9, RZ ;  /* 0x0000000918097210 */ /* 0x010fca0007f1e0ff */
        /* <DEDUP_REMOVED lines=8> */
.L_x_10:
[----:B-1----:R-:W-:Y:S01]  /*0d90*/  SHF.R.U64 R4, R4, R14, R5 ;  /* 0x0000000e04047219 */ /* 0x002fe20000001205 */
[----:B0-----:R-:W-:Y:S01]  /*0da0*/  VIADD R6, R15, 0xffffffff ;  /* 0xffffffff0f067836 */ /* 0x001fe20000000000 */
[----:B------:R-:W-:Y:S02]  /*0db0*/  SHF.L.U32 R0, R25, R12, RZ ;  /* 0x0000000c19007219 */ /* 0x000fe400000006ff */
[----:B------:R-:W-:Y:S01]  /*0dc0*/  LOP3.LUT R5, R29, R10, RZ, 0xc0, !PT ;  /* 0x0000000a1d057212 */ /* 0x000fe200078ec0ff */
[----:B------:R-:W-:Y:S01]  /*0dd0*/  IMAD.MOV R7, RZ, RZ, -R4 ;  /* 0x000000ffff077224 */ /* 0x000fe200078e0a04 */
[----:B------:R-:W-:Y:S02]  /*0de0*/  SEL R3, R3, R28, !P1 ;  /* 0x0000001c03037207 */ /* 0x000fe40004800000 */
[----:B------:R-:W-:Y:S01]  /*0df0*/  LOP3.LUT R6, R13, R6, RZ, 0xc0, !PT ;  /* 0x000000060d067212 */ /* 0x000fe200078ec0ff */
[----:B------:R-:W-:Y:S02]  /*0e00*/  IMAD R4, R0, R4, R5 ;  /* 0x0000000400047224 */ /* 0x000fe400078e0205 */
[----:B--2---:R-:W-:-:S02]  /*0e10*/  IMAD R0, R7, R26, R24 ;  /* 0x0000001a07007224 */ /* 0x004fc400078e0218 */
[----:B---3--:R-:W-:Y:S02]  /*0e20*/  IMAD R3, R4, R27, R3 ;  /* 0x0000001b04037224 */ /* 0x008fe400078e0203 */
[----:B------:R-:W-:Y:S02]  /*0e30*/  IMAD R60, R0, R15, R6 ;  /* 0x0000000f003c7224 */ /* 0x000fe400078e0206 */
[----:B------:R-:W-:-:S03]  /*0e40*/  IMAD.MOV.U32 R4, RZ, RZ, 0x1 ;  /* 0x00000001ff047424 */ /* 0x000fc600078e00ff */
[----:B------:R-:W-:Y:S02]  /*0e50*/  SEL R61, R60, R3, !P1 ;  /* 0x000000033c3d7207 */ /* 0x000fe40004800000 */
[----:B------:R-:W-:Y:S02]  /*0e60*/  PRMT R0, R4, 0x7610, R0 ;  /* 0x0000761004007816 */ /* 0x000fe40000000000 */
[----:B------:R-:W-:-:S07]  /*0e70*/  SEL R60, R3, R60, !P1 ;  /* 0x0000003c033c7207 */ /* 0x000fce0004800000 */
.L_x_8:
[----:B------:R-:W-:-:S08]  /*0e80*/  NOP ;  /* 0x0000000000007918 */ /* 0x000fd00000000000 */
[----:B------:R-:W0:Y:S02]  /*0e90*/  USETMAXREG.TRY_ALLOC.CTAPOOL UP0, 0xe8 ;  /* 0x000000e8000079c8 */ /* 0x000e240008000600 */
[----:B0-----:R-:W-:-:S13]  /*0ea0*/  PLOP3.LUT P0, PT, PT, PT, UP0, 0x80, 0x0 ;  /* 0x000000000000781c */ /* 0x001fda0003f0f008 */
[----:B------:R-:W-:Y:S05]  /*0eb0*/  @!P0 BRA `(.L_x_8) ;  /* 0xfffffffc00f08947 */ /* 0x000fea000383ffff */
[----:B------:R-:W-:Y:S01]  /*0ec0*/  ULDC.64 UR4, c[0x0][0x598] ;  /* 0x0001660000047ab9 */ /* 0x000fe20000000a00 */
[----:B------:R-:W-:Y:S01]  /*0ed0*/  ULDC.64 UR36, c[0x0][0x208] ;  /* 0x0000820000247ab9 */ /* 0x000fe20000000a00 */
[----:B------:R-:W-:-:S04]  /*0ee0*/  ISETP.NE.U32.AND P0, PT, RZ, UR4, PT ;  /* 0x00000004ff007c0c */ /* 0x000fc8000bf05070 */
[----:B------:R-:W-:-:S13]  /*0ef0*/  ISETP.NE.AND.EX P0, PT, RZ, UR5, PT, P0 ;  /* 0x00000005ff007c0c */ /* 0x000fda000bf05300 */
[----:B------:R-:W-:Y:S05]  /*0f00*/  @!P0 BRA `(.L_x_11) ;  /* 0x00000000001c8947 */ /* 0x000fea0003800000 */
[----:B------:R-:W0:Y:S02]  /*0f10*/  LDC.64 R4, c[0x0][0x598] ;  /* 0x00016600ff047b82 */ /* 0x000e240000000a00 */
[----:B0-----:R-:W2:Y:S02]  /*0f20*/  LDG.E.64 R4, desc[UR36][R4.64] ;  /* 0x0000002404047981 */ /* 0x001ea4000c1e1b00 */
[----:B--2---:R-:W-:-:S04]  /*0f30*/  ISETP.NE.U32.AND P0, PT, R4, RZ, PT ;  /* 0x000000ff0400720c */ /* 0x004fc80003f05070 */
[----:B------:R-:W-:-:S13]  /*0f40*/  ISETP.NE.AND.EX P0, PT, R5, RZ, PT, P0 ;  /* 0x000000ff0500720c */ /* 0x000fda0003f05300 */
[----:B------:R-:W-:Y:S05]  /*0f50*/  @!P0 BRA `(.L_x_11) ;  /* 0x0000000000088947 */ /* 0x000fea0003800000 */
[----:B------:R0:W5:Y:S01]  /*0f60*/  LD.E R56, desc[UR36][R4.64] ;  /* 0x0000002404387980 */ /* 0x000162000c101900 */
[----:B------:R-:W-:Y:S05]  /*0f70*/  BRA `(.L_x_12) ;  /* 0x0000000000247947 */ /* 0x000fea0003800000 */
.L_x_11:
[----:B------:R-:W-:Y:S02]  /*0f80*/  ULDC.64 UR4, c[0x0][0x588] ;  /* 0x0001620000047ab9 */ /* 0x000fe40000000a00 */
[----:B------:R-:W-:-:S04]  /*0f90*/  ISETP.NE.U32.AND P0, PT, RZ, UR4, PT ;  /* 0x00000004ff007c0c */ /* 0x000fc8000bf05070 */
[----:B------:R-:W-:-:S13]  /*0fa0*/  ISETP.NE.AND.EX P0, PT, RZ, UR5, PT, P0 ;  /* 0x00000005ff007c0c */ /* 0x000fda000bf05300 */
[----:B------:R-:W-:Y:S05]  /*0fb0*/  @!P0 BRA `(.L_x_13) ;  /* 0x00000000000c8947 */ /* 0x000fea0003800000 */
[----:B------:R-:W0:Y:S02]  /*0fc0*/  LDC.64 R56, c[0x0][0x588] ;  /* 0x00016200ff387b82 */ /* 0x000e240000000a00 */
[----:B0-----:R1:W5:Y:S01]  /*0fd0*/  LDG.E R56, desc[UR36][R56.64] ;  /* 0x0000002438387981 */ /* 0x001362000c1e1900 */
[----:B------:R-:W-:Y:S05]  /*0fe0*/  BRA `(.L_x_12) ;  /* 0x0000000000087947 */ /* 0x000fea0003800000 */
.L_x_13:
[----:B------:R-:W-:Y:S02]  /*0ff0*/  ULDC UR4, c[0x0][0x580] ;  /* 0x0001600000047ab9 */ /* 0x000fe40000000800 */
[----:B------:R-:W-:-:S07]  /*1000*/  IMAD.U32 R56, RZ, RZ, UR4 ;  /* 0x00000004ff387e24 */ /* 0x000fce000f8e00ff */
.L_x_12:
[----:B------:R-:W-:Y:S02]  /*1010*/  ULDC.64 UR4, c[0x0][0x5a0] ;  /* 0x0001680000047ab9 */ /* 0x000fe40000000a00 */
[----:B------:R-:W-:-:S04]  /*1020*/  ISETP.NE.U32.AND P0, PT, RZ, UR4, PT ;  /* 0x00000004ff007c0c */ /* 0x000fc8000bf05070 */
[----:B------:R-:W-:-:S13]  /*1030*/  ISETP.NE.AND.EX P0, PT, RZ, UR5, PT, P0 ;  /* 0x00000005ff007c0c */ /* 0x000fda000bf05300 */
[----:B------:R-:W-:Y:S05]  /*1040*/  @!P0 BRA `(.L_x_14) ;  /* 0x00000000001c8947 */ /* 0x000fea0003800000 */
[----:B0-----:R-:W0:Y:S02]  /*1050*/  LDC.64 R4, c[0x0][0x5a0] ;  /* 0x00016800ff047b82 */ /* 0x001e240000000a00 */
[----:B0-----:R-:W2:Y:S02]  /*1060*/  LDG.E.64 R4, desc[UR36][R4.64] ;  /* 0x0000002404047981 */ /* 0x001ea4000c1e1b00 */
[----:B--2---:R-:W-:-:S04]  /*1070*/  ISETP.NE.U32.AND P0, PT, R4, RZ, PT ;  /* 0x000000ff0400720c */ /* 0x004fc80003f05070 */
[----:B------:R-:W-:-:S13]  /*1080*/  ISETP.NE.AND.EX P0, PT, R5, RZ, PT, P0 ;  /* 0x000000ff0500720c */ /* 0x000fda0003f05300 */
[----:B------:R-:W-:Y:S05]  /*1090*/  @!P0 BRA `(.L_x_14) ;  /* 0x0000000000088947 */ /* 0x000fea0003800000 */
[----:B-1----:R0:W5:Y:S01]  /*10a0*/  LD.E R57, desc[UR36][R4.64] ;  /* 0x0000002404397980 */ /* 0x002162000c101900 */
[----:B------:R-:W-:Y:S05]  /*10b0*/  BRA `(.L_x_15) ;  /* 0x0000000000247947 */ /* 0x000fea0003800000 */
.L_x_14:
[----:B------:R-:W-:Y:S02]  /*10c0*/  ULDC.64 UR4, c[0x0][0x590] ;  /* 0x0001640000047ab9 */ /* 0x000fe40000000a00 */
[----:B------:R-:W-:-:S04]  /*10d0*/  ISETP.NE.U32.AND P0, PT, RZ, UR4, PT ;  /* 0x00000004ff007c0c */ /* 0x000fc8000bf05070 */
[----:B------:R-:W-:-:S13]  /*10e0*/  ISETP.NE.AND.EX P0, PT, RZ, UR5, PT, P0 ;  /* 0x00000005ff007c0c */ /* 0x000fda000bf05300 */
[----:B------:R-:W-:Y:S05]  /*10f0*/  @!P0 BRA `(.L_x_16) ;  /* 0x00000000000c8947 */ /* 0x000fea0003800000 */
[----:B0-----:R-:W1:Y:S02]  /*1100*/  LDC.64 R4, c[0x0][0x590] ;  /* 0x00016400ff047b82 */ /* 0x001e640000000a00 */
[----:B-1----:R1:W5:Y:S01]  /*1110*/  LDG.E R57, desc[UR36][R4.64] ;  /* 0x0000002404397981 */ /* 0x002362000c1e1900 */
[----:B------:R-:W-:Y:S05]  /*1120*/  BRA `(.L_x_15) ;  /* 0x0000000000087947 */ /* 0x000fea0003800000 */
.L_x_16:
[----:B------:R-:W-:Y:S02]  /*1130*/  ULDC UR4, c[0x0][0x584] ;  /* 0x0001610000047ab9 */ /* 0x000fe40000000800 */
[----:B-1----:R-:W-:-:S07]  /*1140*/  IMAD.U32 R57, RZ, RZ, UR4 ;  /* 0x00000004ff397e24 */ /* 0x002fce000f8e00ff */
.L_x_15:
[----:B------:R-:W-:-:S13]  /*1150*/  LOP3.LUT P0, RZ, R0, 0xff, RZ, 0xc0, !PT ;  /* 0x000000ff00ff7812 */ /* 0x000fda000780c0ff */
[----:B------:R-:W-:Y:S05]  /*1160*/  @!P0 EXIT ;  /* 0x000000000000894d */ /* 0x000fea0003800000 */
[----:B------:R-:W-:Y:S01]  /*1170*/  ULDC UR4, c[0x0][0x28c] ;  /* 0x0000a30000047ab9 */ /* 0x000fe20000000800 */
[----:B------:R-:W-:Y:S01]  /*1180*/  LOP3.LUT R58, R19, 0x1, RZ, 0xfc, !PT ;  /* 0x00000001133a7812 */ /* 0x000fe200078efcff */
[----:B------:R-:W-:Y:S01]  /*1190*/  UIADD3 UR4, UR4, 0x3f, URZ ;  /* 0x0000003f04047890 */ /* 0x000fe2000fffe03f */
[----:B------:R-:W-:Y:S01]  /*11a0*/  UMOV UR38, URZ ;  /* 0x0000003f00267c82 */ /* 0x000fe20008000000 */
[----:B------:R-:W-:Y:S02]  /*11b0*/  UMOV UR39, URZ ;  /* 0x0000003f00277c82 */ /* 0x000fe40008000000 */
[----:B------:R-:W-:-:S04]  /*11c0*/  USHF.R.S32.HI UR5, URZ, 0x1f, UR4 ;  /* 0x0000001f3f057899 */ /* 0x000fc80008011404 */
[----:B------:R-:W-:-:S04]  /*11d0*/  ULEA.HI UR5, UR5, UR4, URZ, 0x6 ;  /* 0x0000000405057291 */ /* 0x000fc8000f8f303f */
[----:B------:R-:W-:-:S12]  /*11e0*/  USHF.R.S32.HI UR40, URZ, 0x6, UR5 ;  /* 0x000000063f287899 */ /* 0x000fd80008011405 */
.L_x_98:
[----:B------:R-:W-:Y:S01]  /*11f0*/  LOP3.LUT R0, R18, 0x80, RZ, 0xc0, !PT ;  /* 0x0000008012007812 */ /* 0x000fe200078ec0ff */
[----:B--2---:R-:W2:Y:S01]  /*1200*/  S2UR UR7, SR_CgaCtaId ;  /* 0x00000000000779c3 */ /* 0x004ea20000008800 */
[----:B------:R-:W-:Y:S02]  /*1210*/  UMOV UR6, 0x400 ;  /* 0x0000040000067882 */ /* 0x000fe40000000000 */
[----:B------:R-:W-:-:S06]  /*1220*/  SHF.R.U32.HI R0, RZ, 0x7, R0 ;  /* 0x00000007ff007819 */ /* 0x000fcc0000011600 */
[----:B---3--:R-:W3:Y:S01]  /*1230*/  SHFL.IDX PT, R0, R0, RZ, 0x1f ;  /* 0x00001fff00007589 */ /* 0x008ee200000e0000 */
[----:B--2---:R-:W-:Y:S01]  /*1240*/  ULEA UR6, UR7, UR6, 0x18 ;  /* 0x0000000607067291 */ /* 0x004fe2000f8ec03f */
[----:B---3--:R-:W-:-:S13]  /*1250*/  R2UR UR4, R0 ;  /* 0x00000000000472ca */ /* 0x008fda00000e0000 */
[----:B------:R-:W-:-:S04]  /*1260*/  ULEA.HI UR5, UR4, UR4, URZ, 0x1 ;  /* 0x0000000404057291 */ /* 0x000fc8000f8f083f */
[----:B------:R-:W-:-:S04]  /*1270*/  ULOP3.LUT UR5, UR5, 0x7fffe, URZ, 0xc0, !UPT ;  /* 0x0007fffe05057892 */ /* 0x000fc8000f8ec03f */
[----:B------:R-:W-:-:S03]  /*1280*/  UIADD3 UR5, UR4, -UR5, URZ ;  /* 0x8000000504057290 */ /* 0x000fc6000fffe03f */
[----:B------:R-:W-:Y:S01]  /*1290*/  ULDC UR4, c[0x0][0x28c] ;  /* 0x0000a30000047ab9 */ /* 0x000fe20000000800 */
[----:B------:R-:W-:Y:S01]  /*12a0*/  ULEA UR5, UR5, UR6, 0xd ;  /* 0x0000000605057291 */ /* 0x000fe2000f8e683f */
[----:B------:R-:W-:-:S03]  /*12b0*/  ISETP.LT.AND P0, PT, RZ, UR4, PT ;  /* 0x00000004ff007c0c */ /* 0x000fc6000bf01270 */
[----:B------:R-:W-:-:S04]  /*12c0*/  UIADD3 UR5, UR5, 0x100, URZ ;  /* 0x0000010005057890 */ /* 0x000fc8000fffe03f */
[----:B------:R-:W-:-:S04]  /*12d0*/  USHF.R.U32.HI UR5, URZ, 0x4, UR5 ;  /* 0x000000043f057899 */ /* 0x000fc80008011605 */
[----:B------:R-:W-:Y:S02]  /*12e0*/  ULOP3.LUT UR41, UR5, 0x3fff, URZ, 0xc0, !UPT ;  /* 0x00003fff05297892 */ /* 0x000fe4000f8ec03f */
[----:B-1--45:R-:W-:Y:S10]  /*12f0*/  @P0 BRA `(.L_x_17) ;  /* 0x0000000000400947 */ /* 0x032ff40003800000 */
[----:B------:R-:W-:Y:S01]  /*1300*/  MOV R0, 0x0 ;  /* 0x0000000000007802 */ /* 0x000fe20000000f00 */
[----:B------:R-:W-:Y:S01]  /*1310*/  ULDC.64 UR4, c[0x4][0x68] ;  /* 0x01001a0000047ab9 */ /* 0x000fe20000000a00 */
[----:B------:R-:W-:Y:S01]  /*1320*/  ULDC.64 UR6, c[0x4][0x8] ;  /* 0x0100020000067ab9 */ /* 0x000fe20000000a00 */
[----:B01----:R-:W-:Y:S01]  /*1330*/  IMAD.U32 R4, RZ, RZ, UR4 ;  /* 0x00000004ff047e24 */ /* 0x003fe2000f8e00ff */
[----:B------:R0:W1:Y:S01]  /*1340*/  LDC.64 R14, c[0x4][R0] ;  /* 0x01000000000e7b82 */ /* 0x0000620000000a00 */
[----:B------:R-:W-:Y:S01]  /*1350*/  IMAD.U32 R5, RZ, RZ, UR5 ;  /* 0x00000005ff057e24 */ /* 0x000fe2000f8e00ff */
[----:B------:R-:W-:Y:S01]  /*1360*/  ULDC.64 UR4, c[0x4][0x70] ;  /* 0x01001c0000047ab9 */ /* 0x000fe20000000a00 */
[----:B------:R-:W-:Y:S02]  /*1370*/  IMAD.U32 R10, RZ, RZ, UR6 ;  /* 0x00000006ff0a7e24 */ /* 0x000fe4000f8e00ff */
[----:B------:R-:W-:Y:S02]  /*1380*/  IMAD.U32 R6, RZ, RZ, UR4 ;  /* 0x00000004ff067e24 */ /* 0x000fe4000f8e00ff */
[----:B------:R-:W-:-:S02]  /*1390*/  IMAD.U32 R7, RZ, RZ, UR5 ;  /* 0x00000005ff077e24 */ /* 0x000fc4000f8e00ff */
[----:B------:R-:W-:Y:S02]  /*13a0*/  IMAD.U32 R11, RZ, RZ, UR7 ;  /* 0x00000007ff0b7e24 */ /* 0x000fe4000f8e00ff */
[----:B------:R-:W-:Y:S02]  /*13b0*/  IMAD.MOV.U32 R8, RZ, RZ, 0x1e1 ;  /* 0x000001e1ff087424 */ /* 0x000fe400078e00ff */
[----:B------:R-:W-:Y:S02]  /*13c0*/  IMAD.MOV.U32 R12, RZ, RZ, 0x1 ;  /* 0x00000001ff0c7424 */ /* 0x000fe400078e00ff */
[----:B0-----:R-:W-:-:S07]  /*13d0*/  IMAD.MOV.U32 R13, RZ, RZ, RZ ;  /* 0x000000ffff0d7224 */ /* 0x001fce00078e00ff */
[----:B------:R-:W-:-:S07]  /*13e0*/  LEPC R20, `(.L_x_17) ;  /* 0x000000001014794e */ /* 0x000fce0000000000 */
[----:B-1---5:R-:W-:Y:S05]  /*13f0*/  CALL.ABS.NOINC R14 ;  /* 0x000000000e007343 */ /* 0x022fea0003c00000 */
.L_x_17:
[----:B------:R-:W-:-:S13]  /*1400*/  ISETP.NE.AND P0, PT, R58, 0x3, PT ;  /* 0x000000033a00780c */ /* 0x000fda0003f05270 */
[----:B------:R-:W-:Y:S05]  /*1410*/  @!P0 BRA `(.L_x_18) ;  /* 0x0000000000048947 */ /* 0x000fea0003800000 */
[----:B------:R-:W-:Y:S01]  /*1420*/  BPT.TRAP 0x1 ;  /* 0x000000040000795c */ /* 0x000fe20000300000 */
.L_x_18:
[----:B------:R-:W2:Y:S01]  /*1430*/  S2UR UR5, SR_CgaCtaId ;  /* 0x00000000000579c3 */ /* 0x000ea20000008800 */
[----:B------:R-:W-:Y:S01]  /*1440*/  UMOV UR4, 0x400 ;  /* 0x0000040000047882 */ /* 0x000fe20000000000 */
[----:B------:R-:W-:Y:S02]  /*1450*/  IMAD.U32 R0, RZ, RZ, UR38 ;  /* 0x00000026ff007e24 */ /* 0x000fe4000f8e00ff */
[----:B------:R-:W-:-:S03]  /*1460*/  IMAD.U32 R3, RZ, RZ, UR39 ;  /* 0x00000027ff037e24 */ /* 0x000fc6000f8e00ff */
[----:B------:R-:W-:Y:S01]  /*1470*/  SHF.L.U32 R0, R0, 0x1f, RZ ;  /* 0x0000001f00007819 */ /* 0x000fe200000006ff */
[----:B--2---:R-:W-:-:S06]  /*1480*/  ULEA UR4, UR5, UR4, 0x18 ;  /* 0x0000000405047291 */ /* 0x004fcc000f8ec03f */
[----:B------:R-:W-:-:S04]  /*1490*/  IMAD.U32 R6, RZ, RZ, UR4 ;  /* 0x00000004ff067e24 */ /* 0x000fc8000f8e00ff */
[----:B------:R-:W-:-:S04]  /*14a0*/  IMAD R3, R3, 0x8, R6 ;  /* 0x0000000803037824 */ /* 0x000fc800078e0206 */
[----:B------:R2:W3:Y:S01]  /*14b0*/  SYNCS.PHASECHK.TRANS64.TRYWAIT P1, [R3+URZ], R0 ;  /* 0x00000000030075a7 */ /* 0x0004e2000802017f */
[----:B------:R-:W-:Y:S05]  /*14c0*/  @!P0 BRA `(.L_x_19) ;  /* 0x0000000000048947 */ /* 0x000fea0003800000 */
[----:B------:R-:W-:Y:S01]  /*14d0*/  BPT.TRAP 0x1 ;  /* 0x000000040000795c */ /* 0x000fe20000300000 */
.L_x_19:
[----:B---3--:R-:W-:Y:S05]  /*14e0*/  @P1 BRA `(.L_x_20) ;  /* 0x0000000000081947 */ /* 0x008fea0003800000 */
[----:B------:R-:W3:Y:S02]  /*14f0*/  SYNCS.PHASECHK.TRANS64.TRYWAIT P1, [R3+URZ], R0 ;  /* 0x00000000030075a7 */ /* 0x000ee4000802017f */
[----:B---3--:R-:W-:Y:S05]  /*1500*/  @!P1 BRA `(.L_x_21) ;  /* 0x00000048008c9947 */ /* 0x008fea0003800000 */
.L_x_20:
[----:B------:R-:W-:-:S04]  /*1510*/  UISETP.LT.AND UP0, UPT, UR40, 0x1, UPT ;  /* 0x000000012800788c */ /* 0x000fc8000bf01270 */
[----:B------:R-:W-:-:S06]  /*1520*/  USEL UR4, UR40, 0x1, UP0 ;  /* 0x0000000128047887 */ /* 0x000fcc0008000000 */
[----:B--23--:R-:W-:Y:S01]  /*1530*/  IMAD.U32 R0, RZ, RZ, UR4 ;  /* 0x00000004ff007e24 */ /* 0x00cfe2000f8e00ff */
[----:B------:R-:W-:Y:S05]  /*1540*/  WARPSYNC.ALL ;  /* 0x0000000000007948 */ /* 0x000fea0003800000 */
[----:B------:R-:W-:-:S04]  /*1550*/  IADD3 R0, -R0, UR40, RZ ;  /* 0x0000002800007c10 */ /* 0x000fc8000fffe1ff */
[----:B------:R-:W-:Y:S02]  /*1560*/  ISETP.GE.AND P1, PT, R0, 0x1, PT ;  /* 0x000000010000780c */ /* 0x000fe40003f26270 */
[----:B------:R-:W-:Y:S01]  /*1570*/  R2UR UR4, R6 ;  /* 0x00000000060472ca */ /* 0x000fe200000e0000 */
[----:B------:R-:W-:Y:S01]  /*1580*/  WARPGROUP.ARRIVE ;  /* 0x00000000000079c5 */ /* 0x000fe20000000000 */
[----:B------:R-:W-:Y:S01]  /*1590*/  UMOV UR9, 0x40000040 ;  /* 0x4000004000097882 */ /* 0x000fe20000000000 */
[----:B------:R-:W-:-:S10]  /*15a0*/  UMOV UR11, 0x40000040 ;  /* 0x40000040000b7882 */ /* 0x000fd40000000000 */
[----:B------:R-:W-:-:S04]  /*15b0*/  UIADD3 UR4, UR4, 0x10100, URZ ;  /* 0x0001010004047890 */ /* 0x000fc8000fffe03f */
[----:B------:R-:W-:-:S04]  /*15c0*/  USHF.R.U32.HI UR4, URZ, 0x4, UR4 ;  /* 0x000000043f047899 */ /* 0x000fc80008011604 */
[----:B------:R-:W-:Y:S02]  /*15d0*/  ULOP3.LUT UR5, UR4, 0x3fff, URZ, 0xc0, !UPT ;  /* 0x00003fff04057892 */ /* 0x000fe4000f8ec03f */
[----:B------:R-:W-:Y:S02]  /*15e0*/  ULOP3.LUT UR4, UR41, 0x10000, URZ, 0xfc, !UPT ;  /* 0x0001000029047892 */ /* 0x000fe4000f8efc3f */
[----:B------:R-:W-:Y:S02]  /*15f0*/  ULOP3.LUT UR5, UR5, 0x10000, URZ, 0xfc, !UPT ;  /* 0x0001000005057892 */ /* 0x000fe4000f8efc3f */
[----:B------:R-:W-:Y:S02]  /*1600*/  ULEA UR6, UR39, UR4, 0xa ;  /* 0x0000000427067291 */ /* 0x000fe4000f8e503f */
[----:B------:R-:W-:-:S05]  /*1610*/  ULEA UR7, UR39, UR5, 0x9 ;  /* 0x0000000527077291 */ /* 0x000fca000f8e483f */
[----:B------:R-:W-:Y:S02]  /*1620*/  UMOV UR8, UR6 ;  /* 0x0000000600087c82 */ /* 0x000fe40008000000 */
[----:B------:R-:W-:Y:S02]  /*1630*/  UMOV UR10, UR7 ;  /* 0x00000007000a7c82 */ /* 0x000fe40008000000 */
[----:B------:R-:W-:Y:S01]  /*1640*/  HGMMA.64x64x16.F32.BF16 R24, gdesc[UR8], RZ, !UPT, gsb0 ;  /* 0x00e00000081879f0 */ /* 0x000fe2000c0018ff */
[----:B------:R-:W-:Y:S02]  /*1650*/  UIADD3 UR8, UR6, 0x2, URZ ;  /* 0x0000000206087890 */ /* 0x000fe4000fffe03f */
[----:B------:R-:W-:Y:S01]  /*1660*/  UIADD3 UR10, UR7, 0x2, URZ ;  /* 0x00000002070a7890 */ /* 0x000fe2000fffe03f */
[----:B------:R-:W-:Y:S01]  /*1670*/  UMOV UR9, 0x40000040 ;  /* 0x4000004000097882 */ /* 0x000fe20000000000 */
[----:B------:R-:W-:Y:S01]  /*1680*/  UMOV UR11, 0x40000040 ;  /* 0x40000040000b7882 */ /* 0x000fe20000000000 */
[----:B------:R-:W-:-:S02]  /*1690*/  WARPGROUP.DEPBAR.LE gsb0, 0x0 ;  /* 0x00008000000079c5 */ /* 0x000fc40000010000 */
[----:B------:R-:W-:-:S06]  /*16a0*/  WARPGROUP.ARRIVE ;  /* 0x00000000000079c5 */ /* 0x000fcc0000000000 */
[----:B------:R-:W-:Y:S01]  /*16b0*/  HGMMA.64x64x16.F32.BF16 R24, gdesc[UR8], R24, gsb0 ;  /* 0x00e00000081879f0 */ /* 0x000fe20008001818 */
[----:B------:R-:W-:Y:S02]  /*16c0*/  UIADD3 UR8, UR6, 0x4, URZ ;  /* 0x0000000406087890 */ /* 0x000fe4000fffe03f */
[----:B------:R-:W-:Y:S01]  /*16d0*/  UIADD3 UR10, UR7, 0x4, URZ ;  /* 0x00000004070a7890 */ /* 0x000fe2000fffe03f */
[----:B------:R-:W-:Y:S01]  /*16e0*/  UMOV UR9, 0x40000040 ;  /* 0x4000004000097882 */ /* 0x000fe20000000000 */
[----:B------:R-:W-:Y:S01]  /*16f0*/  UMOV UR11, 0x40000040 ;  /* 0x40000040000b7882 */ /* 0x000fe20000000000 */
[----:B------:R-:W-:Y:S02]  /*1700*/  WARPGROUP.DEPBAR.LE gsb0, 0x0 ;  /* 0x00008000000079c5 */ /* 0x000fe40000010000 */
        /* <DEDUP_REMOVED lines=8> */
[----:B------:R-:W-:Y:S03]  /*1790*/  HGMMA.64x64x16.F32.BF16 R24, gdesc[UR8], R24, gsb0 ;  /* 0x00e00000081879f0 */ /* 0x000fe60008001818 */
[----:B------:R-:W-:Y:S02]  /*17a0*/  WARPGROUP.DEPBAR.LE gsb0, 0x0 ;  /* 0x00008000000079c5 */ /* 0x000fe40000010000 */
[----:B------:R-:W-:Y:S05]  /*17b0*/  @!P1 BRA `(.L_x_22) ;  /* 0x0000000400249947 */ /* 0x000fea0003800000 */
[----:B------:R-:W-:Y:S02]  /*17c0*/  UIADD3 UR6, UR39, 0x1, URZ ;  /* 0x0000000127067890 */ /* 0x000fe4000fffe03f */
[----:B------:R-:W-:Y:S02]  /*17d0*/  IMAD.U32 R3, RZ, RZ, UR39 ;  /* 0x00000027ff037e24 */ /* 0x000fe4000f8e00ff */
[----:B------:R-:W-:-:S04]  /*17e0*/  UISETP.NE.AND UP0, UPT, UR6, 0x4, UPT ;  /* 0x000000040600788c */ /* 0x000fc8000bf05270 */
[----:B------:R-:W-:Y:S02]  /*17f0*/  USEL UR7, URZ, 0x1, UP0 ;  /* 0x000000013f077887 */ /* 0x000fe40008000000 */
[----:B------:R-:W-:Y:S02]  /*1800*/  USEL UR6, UR6, URZ, UP0 ;  /* 0x0000003f06067287 */ /* 0x000fe40008000000 */
[----:B------:R-:W-:-:S06]  /*1810*/  ULOP3.LUT UR7, UR38, UR7, URZ, 0x3c, !UPT ;  /* 0x0000000726077292 */ /* 0x000fcc000f8e3c3f */
[----:B------:R-:W-:-:S07]  /*1820*/  IMAD.U32 R7, RZ, RZ, UR7 ;  /* 0x00000007ff077e24 */ /* 0x000fce000f8e00ff */
.L_x_29:
[----:B------:R-:W-:Y:S05]  /*1830*/  @!P0 BRA `(.L_x_23) ;  /* 0x0000000000048947 */ /* 0x000fea0003800000 */
[----:B------:R-:W-:Y:S01]  /*1840*/  BPT.TRAP 0x1 ;  /* 0x000000040000795c */ /* 0x000fe20000300000 */
.L_x_23:
[----:B------:R-:W2:Y:S01]  /*1850*/  S2UR UR8, SR_CgaCtaId ;  /* 0x00000000000879c3 */ /* 0x000ea20000008800 */
[----:B------:R-:W-:Y:S01]  /*1860*/  UMOV UR7, 0x400 ;  /* 0x0000040000077882 */ /* 0x000fe20000000000 */
[----:B01----:R-:W-:Y:S01]  /*1870*/  IMAD.U32 R5, RZ, RZ, UR6 ;  /* 0x00000006ff057e24 */ /* 0x003fe2000f8e00ff */
[----:B------:R-:W-:Y:S01]  /*1880*/  SHF.L.U32 R4, R7, 0x1f, RZ ;  /* 0x0000001f07047819 */ /* 0x000fe200000006ff */
[----:B--2---:R-:W-:-:S06]  /*1890*/  ULEA UR7, UR8, UR7, 0x18 ;  /* 0x0000000708077291 */ /* 0x004fcc000f8ec03f */
[----:B------:R-:W-:-:S04]  /*18a0*/  IMAD.U32 R6, RZ, RZ, UR7 ;  /* 0x00000007ff067e24 */ /* 0x000fc8000f8e00ff */
[----:B------:R-:W-:-:S04]  /*18b0*/  IMAD R5, R5, 0x8, R6 ;  /* 0x0000000805057824 */ /* 0x000fc800078e0206 */
[----:B------:R0:W1:Y:S01]  /*18c0*/  SYNCS.PHASECHK.TRANS64.TRYWAIT P1, [R5+URZ], R4 ;  /* 0x00000004050075a7 */ /* 0x000062000802017f */
[----:B------:R-:W-:Y:S05]  /*18d0*/  @!P0 BRA `(.L_x_24) ;  /* 0x0000000000048947 */ /* 0x000fea0003800000 */
[----:B------:R-:W-:Y:S01]  /*18e0*/  BPT.TRAP 0x1 ;  /* 0x000000040000795c */ /* 0x000fe20000300000 */
.L_x_24:
[----:B-1----:R-:W-:Y:S05]  /*18f0*/  @P1 BRA `(.L_x_25) ;  /* 0x0000000000081947 */ /* 0x002fea0003800000 */
[----:B------:R-:W1:Y:S02]  /*1900*/  SYNCS.PHASECHK.TRANS64.TRYWAIT P1, [R5+URZ], R4 ;  /* 0x00000004050075a7 */ /* 0x000e64000802017f */
[----:B-1----:R-:W-:Y:S05]  /*1910*/  @!P1 BRA `(.L_x_26) ;  /* 0x00000044009c9947 */ /* 0x002fea0003800000 */
.L_x_25:
[----:B------:R-:W-:Y:S01]  /*1920*/  ULEA UR7, UR6, UR4, 0xa ;  /* 0x0000000406077291 */ /* 0x000fe2000f8e503f */
[----:B------:R-:W-:Y:S01]  /*1930*/  WARPGROUP.ARRIVE ;  /* 0x00000000000079c5 */ /* 0x000fe20000000000 */
[----:B------:R-:W-:Y:S01]  /*1940*/  ULEA UR12, UR6, UR5, 0x9 ;  /* 0x00000005060c7291 */ /* 0x000fe2000f8e483f */
[----:B------:R-:W-:Y:S01]  /*1950*/  UMOV UR9, 0x40000040 ;  /* 0x4000004000097882 */ /* 0x000fe20000000000 */
[----:B------:R-:W-:-:S03]  /*1960*/  UMOV UR11, 0x40000040 ;  /* 0x40000040000b7882 */ /* 0x000fc60000000000 */
[----:B------:R-:W-:Y:S02]  /*1970*/  UMOV UR8, UR7 ;  /* 0x0000000700087c82 */ /* 0x000fe40008000000 */
[----:B------:R-:W-:Y:S02]  /*1980*/  UMOV UR10, UR12 ;  /* 0x0000000c000a7c82 */ /* 0x000fe40008000000 */
[----:B------:R-:W-:Y:S01]  /*1990*/  HGMMA.64x64x16.F32.BF16 R24, gdesc[UR8], R24, gsb0 ;  /* 0x00e00000081879f0 */ /* 0x000fe20008001818 */
        /* <DEDUP_REMOVED lines=23> */
[----:B------:R-:W-:Y:S01]  /*1b10*/  BPT.TRAP 0x1 ;  /* 0x000000040000795c */ /* 0x000fe20000300000 */
.L_x_27:
[----:B------:R-:W-:-:S13]  /*1b20*/  ISETP.NE.AND P1, PT, R23, RZ, PT ;  /* 0x000000ff1700720c */ /* 0x000fda0003f25270 */
[----:B01----:R-:W-:-:S04]  /*1b30*/  @P1 IMAD R4, R3, 0x8, R6 ;  /* 0x0000000803041824 */ /* 0x003fc800078e0206 */
[----:B------:R-:W-:-:S05]  /*1b40*/  @P1 VIADD R5, R4, 0x20 ;  /* 0x0000002004051836 */ /* 0x000fca0000000000 */
[----:B------:R-:W-:-:S04]  /*1b50*/  @P1 PRMT R5, R22, 0x654, R5 ;  /* 0x0000065416051816 */ /* 0x000fc80000000005 */
[----:B------:R0:W-:Y:S01]  /*1b60*/  @P1 SYNCS.ARRIVE.TRANS64.RED.A1T0 RZ, [R5+URZ], RZ ;  /* 0x000000ff05ff19a7 */ /* 0x0001e2000810043f */
[----:B------:R-:W-:-:S13]  /*1b70*/  ISETP.GT.U32.AND P1, PT, R19, 0x1, PT ;  /* 0x000000011300780c */ /* 0x000fda0003f24070 */
[----:B0-----:R-:W-:Y:S05]  /*1b80*/  @P1 BRA `(.L_x_28) ;  /* 0x0000000000041947 */ /* 0x001fea0003800000 */
[----:B------:R-:W-:Y:S01]  /*1b90*/  BPT.TRAP 0x1 ;  /* 0x000000040000795c */ /* 0x000fe20000300000 */
.L_x_28:
[----:B------:R-:W-:Y:S01]  /*1ba0*/  UIADD3 UR6, UR6, 0x1, URZ ;  /* 0x0000000106067890 */ /* 0x000fe2000fffe03f */
[C---:B------:R-:W-:Y:S01]  /*1bb0*/  ISETP.GT.AND P2, PT, R0.reuse, 0x1, PT ;  /* 0x000000010000780c */ /* 0x040fe20003f44270 */
[----:B------:R-:W-:Y:S02]  /*1bc0*/  VIADD R3, R3, 0x1 ;  /* 0x0000000103037836 */ /* 0x000fe40000000000 */
[----:B------:R-:W-:Y:S01]  /*1bd0*/  UISETP.NE.AND UP0, UPT, UR6, 0x4, UPT ;  /* 0x000000040600788c */ /* 0x000fe2000bf05270 */
[----:B------:R-:W-:Y:S02]  /*1be0*/  VIADD R0, R0, 0xffffffff ;  /* 0xffffffff00007836 */ /* 0x000fe40000000000 */
[C---:B------:R-:W-:Y:S01]  /*1bf0*/  ISETP.NE.AND P1, PT, R3.reuse, 0x4, PT ;  /* 0x000000040300780c */ /* 0x040fe20003f25270 */
[----:B------:R-:W-:Y:S02]  /*1c00*/  USEL UR7, URZ, 0x1, UP0 ;  /* 0x000000013f077887 */ /* 0x000fe40008000000 */
[----:B------:R-:W-:Y:S01]  /*1c10*/  USEL UR6, UR6, URZ, UP0 ;  /* 0x0000003f06067287 */ /* 0x000fe20008000000 */
[----:B------:R-:W-:-:S03]  /*1c20*/  SEL R3, R3, RZ, P1 ;  /* 0x000000ff03037207 */ /* 0x000fc60000800000 */
[----:B------:R-:W-:Y:S01]  /*1c30*/  LOP3.LUT R7, R7, UR7, RZ, 0x3c, !PT ;  /* 0x0000000707077c12 */ /* 0x000fe2000f8e3cff */
[----:B------:R-:W-:Y:S07]  /*1c40*/  @P2 BRA `(.L_x_29) ;  /* 0xfffffff800f82947 */ /* 0x000fee000383ffff */
.L_x_22:
[----:B------:R-:W2:Y:S02]  /*1c50*/  LDC R0, c[0x0][0x28c] ;  /* 0x0000a300ff007b82 */ /* 0x000ea40000000800 */
[----:B--2---:R-:W-:-:S13]  /*1c60*/  ISETP.GE.AND P1, PT, R0, 0x1, PT ;  /* 0x000000010000780c */ /* 0x004fda0003f26270 */
[----:B------:R-:W-:Y:S05]  /*1c70*/  @!P1 BRA `(.L_x_30) ;  /* 0x0000000000409947 */ /* 0x000fea0003800000 */
[----:B------:R-:W-:Y:S05]  /*1c80*/  @!P0 BRA `(.L_x_31) ;  /* 0x0000000000048947 */ /* 0x000fea0003800000 */
[----:B------:R-:W-:Y:S01]  /*1c90*/  BPT.TRAP 0x1 ;  /* 0x000000040000795c */ /* 0x000fe20000300000 */
.L_x_31:
[----:B------:R-:W-:Y:S01]  /*1ca0*/  ISETP.NE.AND P0, PT, R23, RZ, PT ;  /* 0x000000ff1700720c */ /* 0x000fe20003f05270 */
[----:B------:R-:W-:-:S12]  /*1cb0*/  UISETP.LT.AND UP1, UPT, UR40, 0x1, UPT ;  /* 0x000000012800788c */ /* 0x000fd8000bf21270 */
[----:B------:R-:W-:-:S05]  /*1cc0*/  VOTEU.ANY UP0, P0 ;  /* 0x00000000003f7886 */ /* 0x000fca0000000100 */
[----:B------:R-:W-:-:S04]  /*1cd0*/  @UP0 USEL UR4, UR40, 0x1, UP1 ;  /* 0x0000000128040887 */ /* 0x000fc80008800000 */
[----:B------:R-:W-:-:S06]  /*1ce0*/  @UP0 UIADD3 UR4, UR39, UR40, -UR4 ;  /* 0x0000002827040290 */ /* 0x000fcc000fffe804 */
[----:B------:R-:W-:-:S04]  /*1cf0*/  IMAD.U32 R0, RZ, RZ, UR4 ;  /* 0x00000004ff007e24 */ /* 0x000fc8000f8e00ff */
[----:B------:R-:W-:-:S05]  /*1d00*/  @P0 IMAD.SHL.U32 R0, R0, 0x8, RZ ;  /* 0x0000000800000824 */ /* 0x000fca00078e00ff */
[----:B------:R-:W-:-:S04]  /*1d10*/  @P0 LOP3.LUT R0, R0, 0x18, RZ, 0xc0, !PT ;  /* 0x0000001800000812 */ /* 0x000fc800078ec0ff */
[----:B------:R-:W-:-:S04]  /*1d20*/  @P0 IADD3 R3, R6, 0x20, R0 ;  /* 0x0000002006030810 */ /* 0x000fc80007ffe000 */
[----:B------:R-:W-:-:S04]  /*1d30*/  @P0 PRMT R3, R22, 0x654, R3 ;  /* 0x0000065416030816 */ /* 0x000fc80000000003 */
[----:B------:R2:W-:Y:S01]  /*1d40*/  @P0 SYNCS.ARRIVE.TRANS64.RED.A1T0 RZ, [R3+URZ], RZ ;  /* 0x000000ff03ff09a7 */ /* 0x0005e2000810043f */
[----:B------:R-:W-:-:S13]  /*1d50*/  ISETP.GT.U32.AND P0, PT, R19, 0x1, PT ;  /* 0x000000011300780c */ /* 0x000fda0003f04070 */
[----:B--2---:R-:W-:Y:S05]  /*1d60*/  @P0 BRA `(.L_x_30) ;  /* 0x0000000000040947 */ /* 0x004fea0003800000 */
[----:B------:R-:W-:Y:S01]  /*1d70*/  BPT.TRAP 0x1 ;  /* 0x000000040000795c */ /* 0x000fe20000300000 */
.L_x_30:
[----:B------:R-:W2:Y:S01]  /*1d80*/  LDC R6, c[0x0][0x288] ;  /* 0x0000a200ff067b82 */ /* 0x000ea20000000800 */
[--C-:B------:R-:W-:Y:S01]  /*1d90*/  SHF.R.U32.HI R0, RZ, 0x2, R18.reuse ;  /* 0x00000002ff007819 */ /* 0x100fe20000011612 */
[----:B------:R-:W-:Y:S01]  /*1da0*/  UIADD3 UR39, UR40, UR39, URZ ;  /* 0x0000002728277290 */ /* 0x000fe2000fffe03f */
[----:B01----:R-:W-:Y:S01]  /*1db0*/  SHF.R.U32.HI R5, RZ, 0x7, R18 ;  /* 0x00000007ff057819 */ /* 0x003fe20000011612 */
[----:B------:R-:W-:Y:S01]  /*1dc0*/  IMAD.SHL.U32 R61, R61, 0x40, RZ ;  /* 0x000000403d3d7824 */ /* 0x000fe200078e00ff */
[----:B------:R-:W-:Y:S01]  /*1dd0*/  LOP3.LUT R3, R0, 0x7, RZ, 0xc0, !PT ;  /* 0x0000000700037812 */ /* 0x000fe200078ec0ff */
[----:B------:R-:W-:Y:S01]  /*1de0*/  USHF.R.U32.HI UR4, URZ, 0x2, UR39 ;  /* 0x000000023f047899 */ /* 0x000fe20008011627 */
[----:B------:R-:W-:Y:S01]  /*1df0*/  LOP3.LUT R0, R5, 0x1, RZ, 0xc0, !PT ;  /* 0x0000000105007812 */ /* 0x000fe200078ec0ff */
[C---:B------:R-:W-:Y:S01]  /*1e00*/  IMAD.SHL.U32 R10, R18.reuse, 0x2, RZ ;  /* 0x00000002120a7824 */ /* 0x040fe200078e00ff */
[C---:B------:R-:W-:Y:S01]  /*1e10*/  LOP3.LUT R5, R18.reuse, 0x3, RZ, 0xc0, !PT ;  /* 0x0000000312057812 */ /* 0x040fe200078ec0ff */
[----:B------:R-:W-:Y:S01]  /*1e20*/  ULOP3.LUT UR4, UR4, 0x1, URZ, 0xc0, !UPT ;  /* 0x0000000104047892 */ /* 0x000fe2000f8ec03f */
[----:B------:R-:W-:Y:S01]  /*1e30*/  LOP3.LUT R4, R18, 0x60, RZ, 0xc0, !PT ;  /* 0x0000006012047812 */ /* 0x000fe200078ec0ff */
[----:B------:R-:W-:Y:S01]  /*1e40*/  ULDC UR8, c[0x0][0x284] ;  /* 0x0000a10000087ab9 */ /* 0x000fe20000000800 */
[----:B------:R-:W-:Y:S01]  /*1e50*/  IMAD.SHL.U32 R8, R0, 0x40, RZ ;  /* 0x0000004000087824 */ /* 0x000fe200078e00ff */
[----:B------:R-:W-:Y:S01]  /*1e60*/  UISETP.GT.U32.AND UP1, UPT, UR39, 0x3, UPT ;  /* 0x000000032700788c */ /* 0x000fe2000bf24070 */
[----:B------:R-:W-:Y:S01]  /*1e70*/  SHF.R.U32.HI R4, RZ, 0x1, R4 ;  /* 0x00000001ff047819 */ /* 0x000fe20000011604 */
[----:B------:R-:W-:Y:S01]  /*1e80*/  UISETP.NE.U32.AND UP0, UPT, UR4, 0x1, UPT ;  /* 0x000000010400788c */ /* 0x000fe2000bf05070 */
[----:B------:R-:W-:Y:S01]  /*1e90*/  SHF.R.S32.HI R15, RZ, 0x1f, R59 ;  /* 0x0000001fff0f7819 */ /* 0x000fe2000001143b */
[----:B------:R-:W-:Y:S01]  /*1ea0*/  ULDC.64 UR6, c[0x0][0x5d0] ;  /* 0x0001740000067ab9 */ /* 0x000fe20000000a00 */
[--C-:B------:R-:W-:Y:S01]  /*1eb0*/  IADD3 R7, RZ, -R4, -R3.reuse ;  /* 0x80000004ff077210 */ /* 0x100fe20007ffe803 */
[----:B------:R-:W-:Y:S01]  /*1ec0*/  UISETP.LT.U32.AND UP1, UPT, UR40, 0x4, UP1 ;  /* 0x000000042800788c */ /* 0x000fe20008f21070 */
[----:B------:R-:W-:Y:S01]  /*1ed0*/  LOP3.LUT R10, R61, 0x6, R10, 0xf8, !PT ;  /* 0x000000063d0a7812 */ /* 0x000fe200078ef80a */
[----:B------:R-:W-:Y:S01]  /*1ee0*/  UISETP.GT.U32.AND UP0, UPT, UR40, 0x3, !UP0 ;  /* 0x000000032800788c */ /* 0x000fe2000c704070 */
[----:B------:R-:W-:Y:S01]  /*1ef0*/  LOP3.LUT R3, R8, 0x40, R3, 0xe2, !PT ;  /* 0x0000004008037812 */ /* 0x000fe200078ee203 */
[----:B--2---:R-:W-:Y:S01]  /*1f00*/  IMAD R12, R5, -0x2, R6 ;  /* 0xfffffffe050c7824 */ /* 0x004fe200078e0206 */
[----:B------:R-:W-:Y:S01]  /*1f10*/  ISETP.GE.AND P0, PT, R61, R6, PT ;  /* 0x000000063d00720c */ /* 0x000fe20003f06270 */
[C---:B------:R-:W-:Y:S01]  /*1f20*/  IMAD.SHL.U32 R5, R60.reuse, 0x80, RZ ;  /* 0x000000803c057824 */ /* 0x040fe200078e00ff */
[----:B------:R-:W-:Y:S01]  /*1f30*/  SHF.R.S32.HI R11, RZ, 0x1f, R10 ;  /* 0x0000001fff0b7819 */ /* 0x000fe2000001140a */
[----:B------:R-:W-:Y:S01]  /*1f40*/  IMAD R6, R15, UR6, RZ ;  /* 0x000000060f067c24 */ /* 0x000fe2000f8e02ff */
[----:B------:R-:W-:Y:S01]  /*1f50*/  USEL UR5, URZ, 0x1, !UP1 ;  /* 0x000000013f057887 */ /* 0x000fe2000c800000 */
[----:B------:R-:W-:Y:S01]  /*1f60*/  IMAD.WIDE R8, R60, 0x80, RZ ;  /* 0x000000803c087825 */ /* 0x000fe200078e02ff */
[----:B------:R-:W-:Y:S01]  /*1f70*/  ISETP.GE.OR P0, PT, R5, UR8, P0 ;  /* 0x0000000805007c0c */ /* 0x000fe20008706670 */
[----:B------:R-:W-:-:S02]  /*1f80*/  USEL UR4, URZ, 0x1, !UP0 ;  /* 0x000000013f047887 */ /* 0x000fc4000c000000 */
[----:B------:R-:W-:Y:S01]  /*1f90*/  IMAD R0, R0, -0x40, R7 ;  /* 0xffffffc000007824 */ /* 0x000fe200078e0207 */
[----:B------:R-:W-:Y:S01]  /*1fa0*/  LOP3.LUT R73, R8, R3, R4, 0xfe, !PT ;  /* 0x0000000308497212 */ /* 0x000fe200078efe04 */
[C---:B------:R-:W-:Y:S01]  /*1fb0*/  IMAD R13, R59.reuse, UR7, R6 ;  /* 0x000000073b0d7c24 */ /* 0x040fe2000f8e0206 */
[----:B------:R-:W-:Y:S01]  /*1fc0*/  ULOP3.LUT UR39, UR39, 0x3, URZ, 0xc0, !UPT ;  /* 0x0000000327277892 */ /* 0x000fe2000f8ec03f */
[----:B------:R-:W-:Y:S01]  /*1fd0*/  IMAD.WIDE.U32 R6, R59, UR6, R10 ;  /* 0x000000063b067c25 */ /* 0x000fe2000f8e000a */
[----:B------:R-:W-:Y:S01]  /*1fe0*/  ULOP3.LUT UR38, UR4, UR38, UR5, 0x96, !UPT ;  /* 0x0000002604267292 */ /* 0x000fe2000f8e9605 */
[----:B------:R-:W-:Y:S02]  /*1ff0*/  IADD3 R3, -R5, UR8, R0 ;  /* 0x0000000805037c10 */ /* 0x000fe4000fffe100 */
[----:B------:R-:W-:Y:S02]  /*2000*/  IMAD.IADD R7, R7, 0x1, R13 ;  /* 0x0000000107077824 */ /* 0x000fe400078e020d */
[----:B------:R-:W-:-:S02]  /*2010*/  IMAD.IADD R4, R12, 0x1, -R61 ;  /* 0x000000010c047824 */ /* 0x000fc400078e0a3d */
[----:B------:R-:W-:Y:S01]  /*2020*/  IMAD.MOV.U32 R0, RZ, RZ, -0x1 ;  /* 0xffffffffff007424 */ /* 0x000fe200078e00ff */
[----:B------:R-:W-:Y:S06]  /*2030*/  @P0 BRA `(.L_x_32) ;  /* 0x0000002000a40947 */ /* 0x000fec0003800000 */
[----:B------:R-:W0:Y:S01]  /*2040*/  LDC.64 R66, c[0x0][0x5c8] ;  /* 0x00017200ff427b82 */ /* 0x000e220000000a00 */
[----:B-----5:R-:W-:Y:S01]  /*2050*/  FSETP.NEU.AND P0, PT, R57, RZ, PT ;  /* 0x000000ff3900720b */ /* 0x020fe20003f0d000 */
[----:B------:R-:W-:Y:S01]  /*2060*/  BSSY B0, `(.L_x_32) ;  /* 0x0000226000007945 */ /* 0x000fe20003800000 */
[----:B------:R-:W-:-:S04]  /*2070*/  ISETP.GT.AND P2, PT, R4, RZ, PT ;  /* 0x000000ff0400720c */ /* 0x000fc80003f44270 */
[----:B------:R-:W-:Y:S01]  /*2080*/  ISETP.GT.AND P1, PT, R3, RZ, P2 ;  /* 0x000000ff0300720c */ /* 0x000fe20001724270 */
[-C--:B0-----:R-:W-:Y:S02]  /*2090*/  IMAD R12, R9, R66.reuse, RZ ;  /* 0x00000042090c7224 */ /* 0x081fe400078e02ff */
[----:B------:R-:W-:-:S04]  /*20a0*/  IMAD.WIDE.U32 R60, R73, R66, R6 ;  /* 0x00000042493c7225 */ /* 0x000fc800078e0006 */
[----:B------:R-:W-:-:S04]  /*20b0*/  IMAD R5, R73, R67, R12 ;  /* 0x0000004349057224 */ /* 0x000fc800078e020c */
[----:B------:R-:W-:Y:S01]  /*20c0*/  IMAD.IADD R75, R61, 0x1, R5 ;  /* 0x000000013d4b7824 */ /* 0x000fe200078e0205 */
[----:B------:R-:W-:Y:S06]  /*20d0*/  @!P0 BRA `(.L_x_33) ;  /* 0x0000001400e88947 */ /* 0x000fec0003800000 */
[----:B------:R-:W0:Y:S01]  /*20e0*/  LDC.64 R64, c[0x0][0x5b8] ;  /* 0x00016e00ff407b82 */ /* 0x000e220000000a00 */
[----:B------:R-:W-:-:S07]  /*20f0*/  ULDC.64 UR4, c[0x0][0x5c0] ;  /* 0x0001700000047ab9 */ /* 0x000fce0000000a00 */
[----:B------:R-:W1:Y:S08]  /*2100*/  LDC.64 R68, c[0x0][0x5b0] ;  /* 0x00016c00ff447b82 */ /* 0x000e700000000a00 */
[----:B------:R-:W2:Y:S01]  /*2110*/  LDC.64 R70, c[0x0][0x5a8] ;  /* 0x00016a00ff467b82 */ /* 0x000ea20000000a00 */
[-C--:B0-----:R-:W-:Y:S02]  /*2120*/  IMAD R6, R15, R64.reuse, RZ ;  /* 0x000000400f067224 */ /* 0x081fe400078e02ff */
[----:B------:R-:W-:-:S04]  /*2130*/  IMAD.WIDE.U32 R62, R59, R64, R10 ;  /* 0x000000403b3e7225 */ /* 0x000fc800078e000a */
[----:B------:R-:W-:Y:S02]  /*2140*/  IMAD R61, R59, R65, R6 ;  /* 0x000000413b3d7224 */ /* 0x000fe400078e0206 */
[-C--:B-1----:R-:W-:Y:S02]  /*2150*/  IMAD R8, R9, R68.reuse, RZ ;  /* 0x0000004409087224 */ /* 0x082fe400078e02ff */
[----:B------:R-:W-:Y:S02]  /*2160*/  IMAD.IADD R13, R63, 0x1, R61 ;  /* 0x000000013f0d7824 */ /* 0x000fe400078e023d */
[----:B------:R-:W-:Y:S02]  /*2170*/  IMAD.MOV.U32 R12, RZ, RZ, R62 ;  /* 0x000000ffff0c7224 */ /* 0x000fe400078e003e */
[C---:B------:R-:W-:Y:S02]  /*2180*/  IMAD R65, R73.reuse, R69, R8 ;  /* 0x0000004549417224 */ /* 0x040fe400078e0208 */
[----:B------:R-:W-:-:S04]  /*2190*/  IMAD.WIDE.U32 R6, R73, R68, R12 ;  /* 0x0000004449067225 */ /* 0x000fc800078e000c */
[----:B------:R-:W-:Y:S01]  /*21a0*/  IMAD.IADD R5, R7, 0x1, R65 ;  /* 0x0000000107057824 */ /* 0x000fe200078e0241 */
[----:B--2---:R-:W-:-:S04]  /*21b0*/  LEA R14, P0, R6, R70, 0x1 ;  /* 0x00000046060e7211 */ /* 0x004fc800078008ff */
[----:B------:R-:W-:-:S05]  /*21c0*/  LEA.HI.X R15, R6, R71, R5, 0x1, P0 ;  /* 0x00000047060f7211 */ /* 0x000fca00000f0c05 */
[----:B------:R0:W2:Y:S01]  /*21d0*/  @P1 LDG.E.LTC128B.U16 R5, desc[UR36][R14.64] ;  /* 0x000000240e051981 */ /* 0x0000a2000c1e1520 */
[----:B------:R-:W-:Y:S01]  /*21e0*/  IMAD.WIDE.U32 R6, R73, R68, R10 ;  /* 0x0000004449067225 */ /* 0x000fe200078e000a */
[----:B------:R-:W-:Y:S03]  /*21f0*/  BSSY B1, `(.L_x_34) ;  /* 0x0000013000017945 */ /* 0x000fe60003800000 */
[----:B------:R-:W-:Y:S02]  /*2200*/  IMAD.IADD R7, R65, 0x1, R7 ;  /* 0x0000000141077824 */ /* 0x000fe400078e0207 */
[----:B------:R-:W-:Y:S01]  /*2210*/  IMAD.WIDE.U32 R20, R59, R64, R6 ;  /* 0x000000403b147225 */ /* 0x000fe200078e0006 */
[----:B0-----:R-:W-:-:S03]  /*2220*/  SHF.L.U64.HI R15, R68, 0x3, R69 ;  /* 0x00000003440f7819 */ /* 0x001fc60000010245 */
[----:B------:R-:W-:Y:S01]  /*2230*/  IMAD.IADD R7, R61, 0x1, R21 ;  /* 0x000000013d077824 */ /* 0x000fe200078e0215 */
[----:B------:R-:W-:Y:S01]  /*2240*/  LEA R6, P4, R20, R70, 0x1 ;  /* 0x0000004614067211 */ /* 0x000fe200078808ff */
[----:B------:R-:W-:-:S03]  /*2250*/  IMAD.SHL.U32 R14, R68, 0x8, RZ ;  /* 0x00000008440e7824 */ /* 0x000fc600078e00ff */
[----:B------:R-:W-:Y:S01]  /*2260*/  LEA.HI.X R7, R20, R71, R7, 0x1, P4 ;  /* 0x0000004714077211 */ /* 0x000fe200020f0c07 */
[----:B--2---:R-:W-:-:S04]  /*2270*/  IMAD.U32 R8, R5, 0x10000, RZ ;  /* 0x0001000005087824 */ /* 0x004fc800078e00ff */
[----:B------:R-:W-:Y:S01]  /*2280*/  FMUL R9, R8, R57 ;  /* 0x0000003908097220 */ /* 0x000fe20000400000 */
[----:B------:R-:W-:-:S03]  /*2290*/  LEA R8, P0, R60, UR4, 0x1 ;  /* 0x000000043c087c11 */ /* 0x000fc6000f8008ff */
[----:B------:R-:W-:Y:S01]  /*22a0*/  FFMA R24, R24, R56, R9 ;  /* 0x0000003818187223 */ /* 0x000fe20000000009 */
[----:B------:R-:W-:Y:S02]  /*22b0*/  LEA.HI.X R9, R60, UR5, R75, 0x1, P0 ;  /* 0x000000053c097c11 */ /* 0x000fe400080f0c4b */
[----:B------:R-:W-:Y:S02]  /*22c0*/  ISETP.GT.AND P0, PT, R4, 0x1, PT ;  /* 0x000000010400780c */ /* 0x000fe40003f04270 */
[----:B------:R-:W-:Y:S02]  /*22d0*/  F2FP.BF16.F32.PACK_AB R24, RZ, R24 ;  /* 0x00000018ff18723e */ /* 0x000fe400000010ff */
[----:B------:R-:W-:-:S03]  /*22e0*/  ISETP.GT.AND P3, PT, R3, RZ, P0 ;  /* 0x000000ff0300720c */ /* 0x000fc60000764270 */
[----:B------:R0:W-:Y:S10]  /*22f0*/  @P1 STG.E.U16 desc[UR36][R8.64], R24 ;  /* 0x0000001808001986 */ /* 0x0001f4000c101524 */
[----:B------:R-:W-:Y:S05]  /*2300*/  @!P3 BRA `(.L_x_35) ;  /* 0x000000000004b947 */ /* 0x000fea0003800000 */
[----:B------:R1:W5:Y:S02]  /*2310*/  LDG.E.LTC128B.U16 R5, desc[UR36][R6.64+0x2] ;  /* 0x0000022406057981 */ /* 0x000364000c1e1520 */
.L_x_35:
[----:B------:R-:W-:Y:S05]  /*2320*/  BSYNC B1 ;  /* 0x0000000000017941 */ /* 0x000fea0003800000 */
.L_x_34:
[----:B-----5:R-:W-:Y:S01]  /*2330*/  IMAD.U32 R12, R5, 0x10000, RZ ;  /* 0x00010000050c7824 */ /* 0x020fe200078e00ff */
[----:B------:R-:W-:Y:S01]  /*2340*/  ISETP.GT.AND P2, PT, R3, 0x8, P2 ;  /* 0x000000080300780c */ /* 0x000fe20001744270 */
[----:B------:R-:W-:Y:S01]  /*2350*/  IMAD.WIDE.U32 R20, R73, R68, R14 ;  /* 0x0000004449147225 */ /* 0x000fe200078e000e */
[----:B0-----:R-:W-:-:S03]  /*2360*/  PRMT R24, R5, 0x7610, R24 ;  /* 0x0000761005187816 */ /* 0x001fc60000000018 */
[----:B------:R-:W-:Y:S01]  /*2370*/  FMUL R12, R12, R57 ;  /* 0x000000390c0c7220 */ /* 0x000fe20000400000 */
[----:B------:R-:W-:Y:S01]  /*2380*/  IMAD.IADD R65, R65, 0x1, R21 ;  /* 0x0000000141417824 */ /* 0x000fe200078e0215 */
[----:B------:R-:W-:Y:S02]  /*2390*/  IADD3 R62, P1, R62, R20, RZ ;  /* 0x000000143e3e7210 */ /* 0x000fe40007f3e0ff */
[----:B------:R-:W-:-:S03]  /*23a0*/  FFMA R12, R25, R56, R12 ;  /* 0x00000038190c7223 */ /* 0x000fc6000000000c */
[----:B------:R-:W-:Y:S02]  /*23b0*/  IMAD.X R13, R65, 0x1, R13, P1 ;  /* 0x00000001410d7824 */ /* 0x000fe400008e060d */
[----:B------:R-:W-:Y:S02]  /*23c0*/  F2FP.BF16.F32.PACK_AB R12, RZ, R12 ;  /* 0x0000000cff0c723e */ /* 0x000fe400000010ff */
[----:B------:R-:W-:Y:S02]  /*23d0*/  LEA R14, P1, R62, R70, 0x1 ;  /* 0x000000463e0e7211 */ /* 0x000fe400078208ff */
[----:B------:R-:W-:Y:S02]  /*23e0*/  PRMT R21, R12, 0x7610, R21 ;  /* 0x000076100c157816 */ /* 0x000fe40000000015 */
[----:B------:R-:W-:-:S03]  /*23f0*/  LEA.HI.X R15, R62, R71, R13, 0x1, P1 ;  /* 0x000000473e0f7211 */ /* 0x000fc600008f0c0d */
[----:B------:R0:W-:Y:S04]  /*2400*/  @P3 STG.E.U16 desc[UR36][R8.64+0x2], R21 ;  /* 0x0000021508003986 */ /* 0x0001e8000c101524 */
[----:B------:R-:W2:Y:S01]  /*2410*/  @P2 LDG.E.LTC128B.U16 R24, desc[UR36][R14.64] ;  /* 0x000000240e182981 */ /* 0x000ea2000c1e1520 */
[----:B------:R-:W-:Y:S01]  /*2420*/  IADD3 R20, P1, R10, R20, RZ ;  /* 0x000000140a147210 */ /* 0x000fe20007f3e0ff */
[----:B------:R-:W-:Y:S01]  /*2430*/  BSSY B1, `(.L_x_36) ;  /* 0x0000011000017945 */ /* 0x000fe20003800000 */
[C---:B------:R-:W-:Y:S02]  /*2440*/  SHF.L.U64.HI R13, R66.reuse, 0x4, R67 ;  /* 0x00000004420d7819 */ /* 0x040fe40000010243 */
[----:B------:R-:W-:Y:S01]  /*2450*/  ISETP.GT.AND P0, PT, R3, 0x8, P0 ;  /* 0x000000080300780c */ /* 0x000fe20000704270 */
[----:B0-----:R-:W-:Y:S01]  /*2460*/  IMAD.X R21, R11, 0x1, R65, P1 ;  /* 0x000000010b157824 */ /* 0x001fe200008e0641 */
[----:B------:R-:W-:Y:S01]  /*2470*/  LEA R12, P1, R66, R8, 0x4 ;  /* 0x00000008420c7211 */ /* 0x000fe200078220ff */
[----:B------:R-:W-:-:S04]  /*2480*/  IMAD.WIDE.U32 R20, R59, R64, R20 ;  /* 0x000000403b147225 */ /* 0x000fc800078e0014 */
[----:B------:R-:W-:Y:S02]  /*2490*/  IMAD.X R13, R13, 0x1, R9, P1 ;  /* 0x000000010d0d7824 */ /* 0x000fe400008e0609 */
[----:B------:R-:W-:Y:S02]  /*24a0*/  IMAD.IADD R11, R61, 0x1, R21 ;  /* 0x000000013d0b7824 */ /* 0x000fe400078e0215 */
[----:B--2---:R-:W-:-:S04]  /*24b0*/  IMAD.U32 R10, R24, 0x10000, RZ ;  /* 0x00010000180a7824 */ /* 0x004fc800078e00ff */
[----:B------:R-:W-:Y:S01]  /*24c0*/  FMUL R5, R10, R57 ;  /* 0x000000390a057220 */ /* 0x000fe20000400000 */
[----:B------:R-:W-:-:S03]  /*24d0*/  LEA R10, P3, R20, R70, 0x1 ;  /* 0x00000046140a7211 */ /* 0x000fc600078608ff */
[----:B------:R-:W-:Y:S01]  /*24e0*/  FFMA R5, R26, R56, R5 ;  /* 0x000000381a057223 */ /* 0x000fe20000000005 */
[----:B------:R-:W-:-:S04]  /*24f0*/  LEA.HI.X R11, R20, R71, R11, 0x1, P3 ;  /* 0x00000047140b7211 */ /* 0x000fc800018f0c0b */
[----:B------:R-:W-:-:S05]  /*2500*/  F2FP.BF16.F32.PACK_AB R5, RZ, R5 ;  /* 0x00000005ff05723e */ /* 0x000fca00000010ff */
[----:B------:R0:W-:Y:S01]  /*2510*/  @P2 STG.E.U16 desc[UR36][R12.64], R5 ;  /* 0x000000050c002986 */ /* 0x0001e2000c101524 */
[----:B------:R-:W-:Y:S05]  /*2520*/  @!P0 BRA `(.L_x_37) ;  /* 0x0000000000048947 */ /* 0x000fea0003800000 */
[----:B------:R2:W5:Y:S02]  /*2530*/  LDG.E.LTC128B.U16 R24, desc[UR36][R10.64+0x2] ;  /* 0x000002240a187981 */ /* 0x000564000c1e1520 */
.L_x_37:
[----:B------:R-:W-:Y:S05]  /*2540*/  BSYNC B1 ;  /* 0x0000000000017941 */ /* 0x000fea0003800000 */
.L_x_36:
[----:B-----5:R-:W-:Y:S01]  /*2550*/  IMAD.U32 R14, R24, 0x10000, RZ ;  /* 0x00010000180e7824 */ /* 0x020fe200078e00ff */
[----:B------:R-:W-:Y:S01]  /*2560*/  ISETP.GT.AND P1, PT, R4, 0x8, PT ;  /* 0x000000080400780c */ /* 0x000fe20003f24270 */
[----:B------:R-:W-:Y:S02]  /*2570*/  BSSY B1, `(.L_x_38) ;  /* 0x0000008000017945 */ /* 0x000fe40003800000 */
[----:B------:R-:W-:Y:S01]  /*2580*/  FMUL R14, R14, R57 ;  /* 0x000000390e0e7220 */ /* 0x000fe20000400000 */
[----:B------:R-:W-:-:S03]  /*2590*/  ISETP.GT.AND P2, PT, R3, RZ, P1 ;  /* 0x000000ff0300720c */ /* 0x000fc60000f44270 */
[----:B------:R-:W-:-:S05]  /*25a0*/  FFMA R14, R27, R56, R14 ;  /* 0x000000381b0e7223 */ /* 0x000fca000000000e */
[----:B------:R-:W-:-:S05]  /*25b0*/  F2FP.BF16.F32.PACK_AB R14, RZ, R14 ;  /* 0x0000000eff0e723e */ /* 0x000fca00000010ff */
[----:B------:R3:W-:Y:S01]  /*25c0*/  @P0 STG.E.U16 desc[UR36][R12.64+0x2], R14 ;  /* 0x0000020e0c000986 */ /* 0x0007e2000c101524 */
[----:B------:R-:W-:Y:S05]  /*25d0*/  @!P2 BRA `(.L_x_39) ;  /* 0x000000000004a947 */ /* 0x000fea0003800000 */
[----:B------:R4:W5:Y:S02]  /*25e0*/  LDG.E.LTC128B.U16 R24, desc[UR36][R6.64+0x10] ;  /* 0x0000102406187981 */ /* 0x000964000c1e1520 */
.L_x_39:
[----:B------:R-:W-:Y:S05]  /*25f0*/  BSYNC B1 ;  /* 0x0000000000017941 */ /* 0x000fea0003800000 */
.L_x_38:
[----:B---3-5:R-:W-:Y:S01]  /*2600*/  IMAD.U32 R14, R24, 0x10000, RZ ;  /* 0x00010000180e7824 */ /* 0x028fe200078e00ff */
[----:B------:R-:W-:Y:S01]  /*2610*/  ISETP.GT.AND P0, PT, R4, 0x9, PT ;  /* 0x000000090400780c */ /* 0x000fe20003f04270 */
[----:B------:R-:W-:Y:S02]  /*2620*/  BSSY B1, `(.L_x_40) ;  /* 0x0000008000017945 */ /* 0x000fe40003800000 */
[----:B0-----:R-:W-:Y:S01]  /*2630*/  FMUL R5, R14, R57 ;  /* 0x000000390e057220 */ /* 0x001fe20000400000 */
[----:B------:R-:W-:-:S03]  /*2640*/  ISETP.GT.AND P3, PT, R3, RZ, P0 ;  /* 0x000000ff0300720c */ /* 0x000fc60000764270 */
[----:B------:R-:W-:-:S05]  /*2650*/  FFMA R5, R28, R56, R5 ;  /* 0x000000381c057223 */ /* 0x000fca0000000005 */
[----:B------:R-:W-:-:S05]  /*2660*/  F2FP.BF16.F32.PACK_AB R5, RZ, R5 ;  /* 0x00000005ff05723e */ /* 0x000fca00000010ff */
[----:B------:R0:W-:Y:S01]  /*2670*/  @P2 STG.E.U16 desc[UR36][R8.64+0x10], R5 ;  /* 0x0000100508002986 */ /* 0x0001e2000c101524 */
[----:B------:R-:W-:Y:S05]  /*2680*/  @!P3 BRA `(.L_x_41) ;  /* 0x000000000004b947 */ /* 0x000fea0003800000 */
[----:B------:R3:W5:Y:S02]  /*2690*/  LDG.E.LTC128B.U16 R24, desc[UR36][R6.64+0x12] ;  /* 0x0000122406187981 */ /* 0x000764000c1e1520 */
.L_x_41:
[----:B------:R-:W-:Y:S05]  /*26a0*/  BSYNC B1 ;  /* 0x0000000000017941 */ /* 0x000fea0003800000 */
.L_x_40:
[----:B-----5:R-:W-:Y:S01]  /*26b0*/  IMAD.U32 R14, R24, 0x10000, RZ ;  /* 0x00010000180e7824 */ /* 0x020fe200078e00ff */
[----:B------:R-:W-:Y:S01]  /*26c0*/  ISETP.GT.AND P1, PT, R3, 0x8, P1 ;  /* 0x000000080300780c */ /* 0x000fe20000f24270 */
[----:B------:R-:W-:Y:S02]  /*26d0*/  BSSY B1, `(.L_x_42) ;  /* 0x0000007000017945 */ /* 0x000fe40003800000 */
[----:B------:R-:W-:-:S04]  /*26e0*/  FMUL R14, R14, R57 ;  /* 0x000000390e0e7220 */ /* 0x000fc80000400000 */
[----:B------:R-:W-:-:S05]  /*26f0*/  FFMA R14, R29, R56, R14 ;  /* 0x000000381d0e7223 */ /* 0x000fca000000000e */
[----:B------:R-:W-:-:S05]  /*2700*/  F2FP.BF16.F32.PACK_AB R14, RZ, R14 ;  /* 0x0000000eff0e723e */ /* 0x000fca00000010ff */
[----:B------:R0:W-:Y:S01]  /*2710*/  @P3 STG.E.U16 desc[UR36][R8.64+0x12], R14 ;  /* 0x0000120e08003986 */ /* 0x0001e2000c101524 */
[----:B------:R-:W-:Y:S05]  /*2720*/  @!P1 BRA `(.L_x_43) ;  /* 0x0000000000049947 */ /* 0x000fea0003800000 */
[----:B------:R0:W5:Y:S02]  /*2730*/  LDG.E.LTC128B.U16 R24, desc[UR36][R10.64+0x10] ;  /* 0x000010240a187981 */ /* 0x000164000c1e1520 */
.L_x_43:
[----:B------:R-:W-:Y:S05]  /*2740*/  BSYNC B1 ;  /* 0x0000000000017941 */ /* 0x000fea0003800000 */
.L_x_42:
[----:B0----5:R-:W-:Y:S01]  /*2750*/  IMAD.U32 R14, R24, 0x10000, RZ ;  /* 0x00010000180e7824 */ /* 0x021fe200078e00ff */
        /* <DEDUP_REMOVED lines=8> */
.L_x_45:
[----:B------:R-:W-:Y:S05]  /*27e0*/  BSYNC B1 ;  /* 0x0000000000017941 */ /* 0x000fea0003800000 */
.L_x_44:
        /* <DEDUP_REMOVED lines=10> */
.L_x_47:
[----:B------:R-:W-:Y:S05]  /*2890*/  BSYNC B1 ;  /* 0x0000000000017941 */ /* 0x000fea0003800000 */
.L_x_46:
[----:B0----5:R-:W-:Y:S01]  /*28a0*/  IMAD.U32 R14, R24, 0x10000, RZ ;  /* 0x00010000180e7824 */ /* 0x021fe200078e00ff */
        /* <DEDUP_REMOVED lines=9> */
.L_x_49:
[----:B------:R-:W-:Y:S05]  /*2940*/  BSYNC B1 ;  /* 0x0000000000017941 */ /* 0x000fea0003800000 */
.L_x_48:
        /* <DEDUP_REMOVED lines=9> */
.L_x_51:
[----:B------:R-:W-:Y:S05]  /*29e0*/  BSYNC B1 ;  /* 0x0000000000017941 */ /* 0x000fea0003800000 */
.L_x_50:
        /* <DEDUP_REMOVED lines=9> */
.L_x_53:
[----:B------:R-:W-:Y:S05]  /*2a80*/  BSYNC B1 ;  /* 0x0000000000017941 */ /* 0x000fea0003800000 */
.L_x_52:
        /* <DEDUP_REMOVED lines=10> */
.L_x_55:
[----:B------:R-:W-:Y:S05]  /*2b30*/  BSYNC B1 ;  /* 0x0000000000017941 */ /* 0x000fea0003800000 */
.L_x_54:
        /* <DEDUP_REMOVED lines=10> */
.L_x_57:
[----:B------:R-:W-:Y:S05]  /*2be0*/  BSYNC B1 ;  /* 0x0000000000017941 */ /* 0x000fea0003800000 */
.L_x_56:
        /* <DEDUP_REMOVED lines=9> */
.L_x_59:
[----:B------:R-:W-:Y:S05]  /*2c80*/  BSYNC B1 ;  /* 0x0000000000017941 */ /* 0x000fea0003800000 */
.L_x_58:
        /* <DEDUP_REMOVED lines=9> */
.L_x_61:
[----:B------:R-:W-:Y:S05]  /*2d20*/  BSYNC B1 ;  /* 0x0000000000017941 */ /* 0x000fea0003800000 */
.L_x_60:
        /* <DEDUP_REMOVED lines=10> */
.L_x_63:
[----:B------:R-:W-:Y:S05]  /*2dd0*/  BSYNC B1 ;  /* 0x0000000000017941 */ /* 0x000fea0003800000 */
.L_x_62:
        /* <DEDUP_REMOVED lines=10> */
.L_x_65:
[----:B------:R-:W-:Y:S05]  /*2e80*/  BSYNC B1 ;  /* 0x0000000000017941 */ /* 0x000fea0003800000 */
.L_x_64:
        /* <DEDUP_REMOVED lines=9> */
.L_x_67:
[----:B------:R-:W-:Y:S05]  /*2f20*/  BSYNC B1 ;  /* 0x0000000000017941 */ /* 0x000fea0003800000 */
.L_x_66:
        /* <DEDUP_REMOVED lines=9> */
.L_x_69:
[----:B------:R-:W-:Y:S05]  /*2fc0*/  BSYNC B1 ;  /* 0x0000000000017941 */ /* 0x000fea0003800000 */
.L_x_68:
        /* <DEDUP_REMOVED lines=10> */
.L_x_71:
[----:B------:R-:W-:Y:S05]  /*3070*/  BSYNC B1 ;  /* 0x0000000000017941 */ /* 0x000fea0003800000 */
.L_x_70:
        /* <DEDUP_REMOVED lines=10> */
.L_x_73:
[----:B------:R-:W-:Y:S05]  /*3120*/  BSYNC B1 ;  /* 0x0000000000017941 */ /* 0x000fea0003800000 */
.L_x_72:
        /* <DEDUP_REMOVED lines=9> */
.L_x_75:
[----:B------:R-:W-:Y:S05]  /*31c0*/  BSYNC B1 ;  /* 0x0000000000017941 */ /* 0x000fea0003800000 */
.L_x_74:
        /* <DEDUP_REMOVED lines=9> */
.L_x_77:
[----:B------:R-:W-:Y:S05]  /*3260*/  BSYNC B1 ;  /* 0x0000000000017941 */ /* 0x000fea0003800000 */
.L_x_76:
        /* <DEDUP_REMOVED lines=10> */
.L_x_79:
[----:B------:R-:W-:Y:S05]  /*3310*/  BSYNC B1 ;  /* 0x0000000000017941 */ /* 0x000fea0003800000 */
.L_x_78:
        /* <DEDUP_REMOVED lines=10> */
.L_x_81:
[----:B------:R-:W-:Y:S05]  /*33c0*/  BSYNC B1 ;  /* 0x0000000000017941 */ /* 0x000fea0003800000 */
.L_x_80:
        /* <DEDUP_REMOVED lines=9> */
.L_x_83:
[----:B------:R-:W-:Y:S05]  /*3460*/  BSYNC B1 ;  /* 0x0000000000017941 */ /* 0x000fea0003800000 */
.L_x_82:
        /* <DEDUP_REMOVED lines=9> */
.L_x_85:
[----:B------:R-:W-:Y:S05]  /*3500*/  BSYNC B1 ;  /* 0x0000000000017941 */ /* 0x000fea0003800000 */
.L_x_84:
        /* <DEDUP_REMOVED lines=10> */
.L_x_87:
[----:B------:R-:W-:Y:S05]  /*35b0*/  BSYNC B1 ;  /* 0x0000000000017941 */ /* 0x000fea0003800000 */
.L_x_86:
[----:B0----5:R-:W-:Y:S01]  /*35c0*/  IMAD.U32 R14, R24, 0x10000, RZ ;  /* 0x00010000180e7824 */ /* 0x021fe200078e00ff */
[----:B------:R-:W-:Y:S01]  /*35d0*/  ISETP.GT.AND P0, PT, R4, 0x39, PT ;  /* 0x000000390400780c */ /* 0x000fe20003f04270 */
[----:B------:R-:W-:Y:S01]  /*35e0*/  @P2 IMAD.MOV.U32 R4, RZ, RZ, R8 ;  /* 0x000000ffff042224 */ /* 0x000fe200078e0008 */
[----:B------:R-:W-:Y:S01]  /*35f0*/  BSSY B1, `(.L_x_88) ;  /* 0x000000a000017945 */ /* 0x000fe20003800000 */
[----:B------:R-:W-:Y:S01]  /*3600*/  FMUL R5, R14, R57 ;  /* 0x000000390e057220 */ /* 0x000fe20000400000 */
[----:B------:R-:W-:-:S03]  /*3610*/  ISETP.GT.AND P3, PT, R3, RZ, P0 ;  /* 0x000000ff0300720c */ /* 0x000fc60000764270 */
[----:B------:R-:W-:-:S05]  /*3620*/  FFMA R5, R52, R56, R5 ;  /* 0x0000003834057223 */ /* 0x000fca0000000005 */
[----:B------:R-:W-:-:S04]  /*3630*/  F2FP.BF16.F32.PACK_AB R5, RZ, R5 ;  /* 0x00000005ff05723e */ /* 0x000fc800000010ff */
[----:B------:R-:W-:Y:S01]  /*3640*/  PRMT R14, R5, 0x7610, R14 ;  /* 0x00007610050e7816 */ /* 0x000fe2000000000e */
[----:B------:R-:W-:-:S05]  /*3650*/  @P2 IMAD.MOV.U32 R5, RZ, RZ, R9 ;  /* 0x000000ffff052224 */ /* 0x000fca00078e0009 */
[----:B------:R0:W-:Y:S01]  /*3660*/  @P2 STG.E.U16 desc[UR36][R4.64+0x70], R14 ;  /* 0x0000700e04002986 */ /* 0x0001e2000c101524 */
[----:B------:R-:W-:Y:S05]  /*3670*/  @!P3 BRA `(.L_x_89) ;  /* 0x000000000004b947 */ /* 0x000fea0003800000 */
[----:B------:R0:W5:Y:S02]  /*3680*/  LDG.E.LTC128B.U16 R24, desc[UR36][R6.64+0x72] ;  /* 0x0000722406187981 */ /* 0x000164000c1e1520 */
.L_x_89:
[----:B------:R-:W-:Y:S05]  /*3690*/  BSYNC B1 ;  /* 0x0000000000017941 */ /* 0x000fea0003800000 */
.L_x_88:
        /* <DEDUP_REMOVED lines=9> */
.L_x_91:
[----:B------:R-:W-:Y:S05]  /*3730*/  BSYNC B1 ;  /* 0x0000000000017941 */ /* 0x000fea0003800000 */
.L_x_90:
[----:B0----5:R-:W-:Y:S01]  /*3740*/  IMAD.U32 R4, R24, 0x10000, RZ ;  /* 0x0001000018047824 */ /* 0x021fe200078e00ff */
[----:B------:R-:W-:Y:S01]  /*3750*/  ISETP.GT.AND P0, PT, R3, 0x8, P0 ;  /* 0x000000080300780c */ /* 0x000fe20000704270 */
[----:B------:R-:W-:Y:S02]  /*3760*/  BSSY B1, `(.L_x_92) ;  /* 0x000000a000017945 */ /* 0x000fe40003800000 */
[----:B------:R-:W-:Y:S01]  /*3770*/  FMUL R5, R4, R57 ;  /* 0x0000003904057220 */ /* 0x000fe20000400000 */
[----:B------:R-:W-:-:S03]  /*3780*/  @P1 IMAD.MOV.U32 R4, RZ, RZ, R12 ;  /* 0x000000ffff041224 */ /* 0x000fc600078e000c */
[----:B------:R-:W-:-:S05]  /*3790*/  FFMA R5, R54, R56, R5 ;  /* 0x0000003836057223 */ /* 0x000fca0000000005 */
[----:B------:R-:W-:-:S04]  /*37a0*/  F2FP.BF16.F32.PACK_AB R5, RZ, R5 ;  /* 0x00000005ff05723e */ /* 0x000fc800000010ff */
[----:B-1-34-:R-:W-:Y:S01]  /*37b0*/  PRMT R6, R5, 0x7610, R6 ;  /* 0x0000761005067816 */ /* 0x01afe20000000006 */
[----:B------:R-:W-:-:S05]  /*37c0*/  @P1 IMAD.MOV.U32 R5, RZ, RZ, R13 ;  /* 0x000000ffff051224 */ /* 0x000fca00078e000d */
[----:B------:R0:W-:Y:S01]  /*37d0*/  @P1 STG.E.U16 desc[UR36][R4.64+0x70], R6 ;  /* 0x0000700604001986 */ /* 0x0001e2000c101524 */
[----:B------:R-:W-:Y:S05]  /*37e0*/  @!P0 BRA `(.L_x_93) ;  /* 0x0000000000048947 */ /* 0x000fea0003800000 */
[----:B------:R1:W5:Y:S02]  /*37f0*/  LDG.E.LTC128B.U16 R24, desc[UR36][R10.64+0x72] ;  /* 0x000072240a187981 */ /* 0x000364000c1e1520 */
.L_x_93:
[----:B------:R-:W-:Y:S05]  /*3800*/  BSYNC B1 ;  /* 0x0000000000017941 */ /* 0x000fea0003800000 */
.L_x_92:
[----:B------:R-:W-:Y:S05]  /*3810*/  @!P0 BRA `(.L_x_94) ;  /* 0x0000000800a88947 */ /* 0x000fea0003800000 */
[----:B-----5:R-:W-:-:S04]  /*3820*/  IMAD.U32 R24, R24, 0x10000, RZ ;  /* 0x0001000018187824 */ /* 0x020fc800078e00ff */
[----:B------:R-:W-:-:S04]  /*3830*/  FMUL R24, R24, R57 ;  /* 0x0000003918187220 */ /* 0x000fc80000400000 */
[----:B------:R-:W-:-:S05]  /*3840*/  FFMA R24, R55, R56, R24 ;  /* 0x0000003837187223 */ /* 0x000fca0000000018 */
[----:B------:R-:W-:-:S05]  /*3850*/  F2FP.BF16.F32.PACK_AB R24, RZ, R24 ;  /* 0x00000018ff18723e */ /* 0x000fca00000010ff */
[----:B------:R3:W-:Y:S01]  /*3860*/  STG.E.U16 desc[UR36][R12.64+0x72], R24 ;  /* 0x000072180c007986 */ /* 0x0007e2000c101524 */
[----:B------:R-:W-:Y:S05]  /*3870*/  BRA `(.L_x_94) ;  /* 0x0000000800907947 */ /* 0x000fea0003800000 */
.L_x_33:
[----:B------:R-:W-:Y:S01]  /*3880*/  ISETP.GT.AND P0, PT, R4, 0x1, PT ;  /* 0x000000010400780c */ /* 0x000fe20003f04270 */
[----:B------:R-:W-:Y:S01]  /*3890*/  ULDC.64 UR4, c[0x0][0x5c0] ;  /* 0x0001700000047ab9 */ /* 0x000fe20000000a00 */
[-C--:B------:R-:W-:Y:S01]  /*38a0*/  FMUL R24, R24, R56.reuse ;  /* 0x0000003818187220 */ /* 0x080fe20000400000 */
[-C--:B------:R-:W-:Y:S01]  /*38b0*/  FMUL R25, R25, R56.reuse ;  /* 0x0000003819197220 */ /* 0x080fe20000400000 */
[----:B------:R-:W-:Y:S01]  /*38c0*/  ISETP.GT.AND P3, PT, R3, RZ, P0 ;  /* 0x000000ff0300720c */ /* 0x000fe20000764270 */
[-C--:B------:R-:W-:Y:S01]  /*38d0*/  FMUL R26, R26, R56.reuse ;  /* 0x000000381a1a7220 */ /* 0x080fe20000400000 */
[----:B------:R-:W-:Y:S01]  /*38e0*/  LEA R6, P4, R60, UR4, 0x1 ;  /* 0x000000043c067c11 */ /* 0x000fe2000f8808ff */
[----:B------:R-:W-:Y:S01]  /*38f0*/  FMUL R27, R27, R56 ;  /* 0x000000381b1b7220 */ /* 0x000fe20000400000 */
[----:B------:R-:W-:Y:S01]  /*3900*/  F2FP.BF16.F32.PACK_AB R24, RZ, R24 ;  /* 0x00000018ff18723e */ /* 0x000fe200000010ff */
[-C--:B------:R-:W-:Y:S01]  /*3910*/  FMUL R28, R28, R56.reuse ;  /* 0x000000381c1c7220 */ /* 0x080fe20000400000 */
[----:B------:R-:W-:Y:S01]  /*3920*/  LEA.HI.X R7, R60, UR5, R75, 0x1, P4 ;  /* 0x000000053c077c11 */ /* 0x000fe2000a0f0c4b */
[-C--:B------:R-:W-:Y:S01]  /*3930*/  FMUL R29, R29, R56.reuse ;  /* 0x000000381d1d7220 */ /* 0x080fe20000400000 */
[----:B------:R-:W-:Y:S01]  /*3940*/  F2FP.BF16.F32.PACK_AB R25, RZ, R25 ;  /* 0x00000019ff19723e */ /* 0x000fe200000010ff */
[-C--:B------:R-:W-:Y:S01]  /*3950*/  FMUL R30, R30, R56.reuse ;  /* 0x000000381e1e7220 */ /* 0x080fe20000400000 */
[----:B------:R-:W-:Y:S01]  /*3960*/  SHF.L.U64.HI R67, R66, 0x4, R67 ;  /* 0x0000000442437819 */ /* 0x000fe20000010243 */
[----:B------:R-:W-:Y:S01]  /*3970*/  @P1 STG.E.U16 desc[UR36][R6.64], R24 ;  /* 0x0000001806001986 */ /* 0x000fe2000c101524 */
[----:B------:R-:W-:Y:S01]  /*3980*/  ISETP.GT.AND P1, PT, R4, 0x8, PT ;  /* 0x000000080400780c */ /* 0x000fe20003f24270 */
[----:B------:R-:W-:Y:S01]  /*3990*/  FMUL R31, R31, R56 ;  /* 0x000000381f1f7220 */ /* 0x000fe20000400000 */
[C---:B------:R-:W-:Y:S01]  /*39a0*/  ISETP.GT.AND P4, PT, R3.reuse, 0x8, P0 ;  /* 0x000000080300780c */ /* 0x040fe20000784270 */
[----:B------:R-:W-:Y:S01]  /*39b0*/  @P3 STG.E.U16 desc[UR36][R6.64+0x2], R25 ;  /* 0x0000021906003986 */ /* 0x000fe2000c101524 */
[----:B------:R-:W-:Y:S01]  /*39c0*/  LEA R8, P3, R66, R6, 0x4 ;  /* 0x0000000642087211 */ /* 0x000fe200078620ff */
[-C--:B------:R-:W-:Y:S01]  /*39d0*/  FMUL R32, R32, R56.reuse ;  /* 0x0000003820207220 */ /* 0x080fe20000400000 */
[----:B------:R-:W-:Y:S01]  /*39e0*/  ISETP.GT.AND P2, PT, R3, 0x8, P2 ;  /* 0x000000080300780c */ /* 0x000fe20001744270 */
[-C--:B------:R-:W-:Y:S01]  /*39f0*/  FMUL R33, R33, R56.reuse ;  /* 0x0000003821217220 */ /* 0x080fe20000400000 */
[----:B------:R-:W-:Y:S01]  /*3a00*/  ISETP.GT.AND P0, PT, R4, 0x9, PT ;  /* 0x000000090400780c */ /* 0x000fe20003f04270 */
[----:B------:R-:W-:Y:S01]  /*3a10*/  IMAD.X R9, R67, 0x1, R7, P3 ;  /* 0x0000000143097824 */ /* 0x000fe200018e0607 */
[C---:B------:R-:W-:Y:S01]  /*3a20*/  ISETP.GT.AND P5, PT, R3.reuse, RZ, P1 ;  /* 0x000000ff0300720c */ /* 0x040fe20000fa4270 */
[-C--:B------:R-:W-:Y:S01]  /*3a30*/  FMUL R34, R34, R56.reuse ;  /* 0x0000003822227220 */ /* 0x080fe20000400000 */
[----:B------:R-:W-:Y:S01]  /*3a40*/  ISETP.GT.AND P3, PT, R3, RZ, P0 ;  /* 0x000000ff0300720c */ /* 0x000fe20000764270 */
[----:B------:R-:W-:Y:S01]  /*3a50*/  FMUL R35, R35, R56 ;  /* 0x0000003823237220 */ /* 0x000fe20000400000 */
[----:B------:R-:W-:Y:S01]  /*3a60*/  F2FP.BF16.F32.PACK_AB R26, RZ, R26 ;  /* 0x0000001aff1a723e */ /* 0x000fe200000010ff */
[-C--:B------:R-:W-:Y:S01]  /*3a70*/  FMUL R36, R36, R56.reuse ;  /* 0x0000003824247220 */ /* 0x080fe20000400000 */
[----:B------:R-:W-:Y:S01]  /*3a80*/  F2FP.BF16.F32.PACK_AB R27, RZ, R27 ;  /* 0x0000001bff1b723e */ /* 0x000fe200000010ff */
[----:B------:R-:W-:Y:S01]  /*3a90*/  FMUL R37, R37, R56 ;  /* 0x0000003825257220 */ /* 0x000fe20000400000 */
[----:B------:R-:W-:Y:S01]  /*3aa0*/  F2FP.BF16.F32.PACK_AB R28, RZ, R28 ;  /* 0x0000001cff1c723e */ /* 0x000fe200000010ff */
[----:B------:R-:W-:Y:S01]  /*3ab0*/  @P2 STG.E.U16 desc[UR36][R8.64], R26 ;  /* 0x0000001a08002986 */ /* 0x000fe2000c101524 */
[----:B------:R-:W-:Y:S01]  /*3ac0*/  F2FP.BF16.F32.PACK_AB R29, RZ, R29 ;  /* 0x0000001dff1d723e */ /* 0x000fe200000010ff */
[-C--:B------:R-:W-:Y:S01]  /*3ad0*/  FMUL R38, R38, R56.reuse ;  /* 0x0000003826267220 */ /* 0x080fe20000400000 */
[----:B------:R-:W-:Y:S01]  /*3ae0*/  ISETP.GT.AND P2, PT, R3, 0x8, P1 ;  /* 0x000000080300780c */ /* 0x000fe20000f44270 */
[----:B------:R-:W-:Y:S01]  /*3af0*/  @P4 STG.E.U16 desc[UR36][R8.64+0x2], R27 ;  /* 0x0000021b08004986 */ /* 0x000fe2000c101524 */
[----:B------:R-:W-:Y:S01]  /*3b00*/  ISETP.GT.AND P1, PT, R4, 0x10, PT ;  /* 0x000000100400780c */ /* 0x000fe20003f24270 */
[----:B------:R-:W-:Y:S01]  /*3b10*/  FMUL R39, R39, R56 ;  /* 0x0000003827277220 */ /* 0x000fe20000400000 */
[----:B------:R-:W-:Y:S01]  /*3b20*/  F2FP.BF16.F32.PACK_AB R30, RZ, R30 ;  /* 0x0000001eff1e723e */ /* 0x000fe200000010ff */
[----:B------:R-:W-:Y:S01]  /*3b30*/  @P5 STG.E.U16 desc[UR36][R6.64+0x10], R28 ;  /* 0x0000101c06005986 */ /* 0x000fe2000c101524 */
[C---:B------:R-:W-:Y:S01]  /*3b40*/  ISETP.GT.AND P4, PT, R3.reuse, RZ, P1 ;  /* 0x000000ff0300720c */ /* 0x040fe20000f84270 */
[-C--:B------:R-:W-:Y:S01]  /*3b50*/  FMUL R40, R40, R56.reuse ;  /* 0x0000003828287220 */ /* 0x080fe20000400000 */
[----:B------:R-:W-:Y:S01]  /*3b60*/  F2FP.BF16.F32.PACK_AB R31, RZ, R31 ;  /* 0x0000001fff1f723e */ /* 0x000fe200000010ff */
[----:B------:R-:W-:Y:S01]  /*3b70*/  @P3 STG.E.U16 desc[UR36][R6.64+0x12], R29 ;  /* 0x0000121d06003986 */ /* 0x000fe2000c101524 */
[----:B------:R-:W-:Y:S01]  /*3b80*/  ISETP.GT.AND P3, PT, R3, 0x8, P0 ;  /* 0x000000080300780c */ /* 0x000fe20000764270 */
[----:B------:R-:W-:Y:S01]  /*3b90*/  FMUL R41, R41, R56 ;  /* 0x0000003829297220 */ /* 0x000fe20000400000 */
[----:B------:R-:W-:Y:S01]  /*3ba0*/  ISETP.GT.AND P0, PT, R4, 0x11, PT ;  /* 0x000000110400780c */ /* 0x000fe20003f04270 */
[----:B------:R-:W-:Y:S01]  /*3bb0*/  @P2 STG.E.U16 desc[UR36][R8.64+0x10], R30 ;  /* 0x0000101e08002986 */ /* 0x000fe2000c101524 */
[----:B------:R-:W-:Y:S01]  /*3bc0*/  F2FP.BF16.F32.PACK_AB R32, RZ, R32 ;  /* 0x00000020ff20723e */ /* 0x000fe200000010ff */
[-C--:B------:R-:W-:Y:S01]  /*3bd0*/  FMUL R42, R42, R56.reuse ;  /* 0x000000382a2a7220 */ /* 0x080fe20000400000 */
[----:B------:R-:W-:Y:S01]  /*3be0*/  ISETP.GT.AND P5, PT, R3, RZ, P0 ;  /* 0x000000ff0300720c */ /* 0x000fe200007a4270 */
[-C--:B------:R-:W-:Y:S01]  /*3bf0*/  FMUL R43, R43, R56.reuse ;  /* 0x000000382b2b7220 */ /* 0x080fe20000400000 */
[----:B------:R-:W-:Y:S01]  /*3c00*/  ISETP.GT.AND P2, PT, R3, 0x8, P1 ;  /* 0x000000080300780c */ /* 0x000fe20000f44270 */
[-C--:B------:R-:W-:Y:S01]  /*3c10*/  FMUL R44, R44, R56.reuse ;  /* 0x000000382c2c7220 */ /* 0x080fe20000400000 */
[----:B------:R-:W-:Y:S01]  /*3c20*/  ISETP.GT.AND P1, PT, R4, 0x18, PT ;  /* 0x000000180400780c */ /* 0x000fe20003f24270 */
[-C--:B------:R-:W-:Y:S01]  /*3c30*/  FMUL R45, R45, R56.reuse ;  /* 0x000000382d2d7220 */ /* 0x080fe20000400000 */
[----:B------:R-:W-:Y:S01]  /*3c40*/  F2FP.BF16.F32.PACK_AB R33, RZ, R33 ;  /* 0x00000021ff21723e */ /* 0x000fe200000010ff */
[----:B------:R-:W-:Y:S01]  /*3c50*/  @P3 STG.E.U16 desc[UR36][R8.64+0x12], R31 ;  /* 0x0000121f08003986 */ /* 0x000fe2000c101524 */
[C---:B------:R-:W-:Y:S01]  /*3c60*/  ISETP.GT.AND P3, PT, R3.reuse, 0x8, P0 ;  /* 0x000000080300780c */ /* 0x040fe20000764270 */
[-C--:B------:R-:W-:Y:S01]  /*3c70*/  FMUL R46, R46, R56.reuse ;  /* 0x000000382e2e7220 */ /* 0x080fe20000400000 */
[----:B------:R-:W-:Y:S01]  /*3c80*/  ISETP.GT.AND P0, PT, R4, 0x19, PT ;  /* 0x000000190400780c */ /* 0x000fe20003f04270 */
[----:B------:R-:W-:Y:S01]  /*3c90*/  @P4 STG.E.U16 desc[UR36][R6.64+0x20], R32 ;  /* 0x0000202006004986 */ /* 0x000fe2000c101524 */
[----:B------:R-:W-:Y:S01]  /*3ca0*/  ISETP.GT.AND P4, PT, R3, RZ, P1 ;  /* 0x000000ff0300720c */ /* 0x000fe20000f84270 */
[----:B------:R-:W-:Y:S01]  /*3cb0*/  FMUL R47, R47, R56 ;  /* 0x000000382f2f7220 */ /* 0x000fe20000400000 */
[----:B------:R-:W-:Y:S01]  /*3cc0*/  F2FP.BF16.F32.PACK_AB R34, RZ, R34 ;  /* 0x00000022ff22723e */ /* 0x000fe200000010ff */
[----:B------:R-:W-:Y:S01]  /*3cd0*/  @P5 STG.E.U16 desc[UR36][R6.64+0x22], R33 ;  /* 0x0000222106005986 */ /* 0x000fe2000c101524 */
[----:B------:R-:W-:Y:S01]  /*3ce0*/  ISETP.GT.AND P5, PT, R3, RZ, P0 ;  /* 0x000000ff0300720c */ /* 0x000fe200007a4270 */
[----:B------:R-:W-:Y:S01]  /*3cf0*/  FMUL R48, R48, R56 ;  /* 0x0000003830307220 */ /* 0x000fe20000400000 */
[----:B------:R-:W-:Y:S01]  /*3d00*/  F2FP.BF16.F32.PACK_AB R35, RZ, R35 ;  /* 0x00000023ff23723e */ /* 0x000fe200000010ff */
[----:B------:R-:W-:Y:S01]  /*3d10*/  @P2 STG.E.U16 desc[UR36][R8.64+0x20], R34 ;  /* 0x0000202208002986 */ /* 0x000fe2000c101524 */
[----:B------:R-:W-:Y:S01]  /*3d20*/  F2FP.BF16.F32.PACK_AB R36, RZ, R36 ;  /* 0x00000024ff24723e */ /* 0x000fe200000010ff */
[-C--:B------:R-:W-:Y:S01]  /*3d30*/  FMUL R49, R49, R56.reuse ;  /* 0x0000003831317220 */ /* 0x080fe20000400000 */
[C---:B------:R-:W-:Y:S01]  /*3d40*/  ISETP.GT.AND P2, PT, R3.reuse, 0x8, P1 ;  /* 0x000000080300780c */ /* 0x040fe20000f44270 */
[----:B------:R-:W-:Y:S01]  /*3d50*/  @P3 STG.E.U16 desc[UR36][R8.64+0x22], R35 ;  /* 0x0000222308003986 */ /* 0x000fe2000c101524 */
[----:B------:R-:W-:Y:S01]  /*3d60*/  ISETP.GT.AND P1, PT, R4, 0x20, PT ;  /* 0x000000200400780c */ /* 0x000fe20003f24270 */
[-C--:B------:R-:W-:Y:S01]  /*3d70*/  FMUL R50, R50, R56.reuse ;  /* 0x0000003832327220 */ /* 0x080fe20000400000 */
[----:B------:R-:W-:Y:S01]  /*3d80*/  F2FP.BF16.F32.PACK_AB R37, RZ, R37 ;  /* 0x00000025ff25723e */ /* 0x000fe200000010ff */
[----:B------:R-:W-:Y:S01]  /*3d90*/  @P4 STG.E.U16 desc[UR36][R6.64+0x30], R36 ;  /* 0x0000302406004986 */ /* 0x000fe2000c101524 */
[----:B------:R-:W-:Y:S01]  /*3da0*/  ISETP.GT.AND P3, PT, R3, 0x8, P0 ;  /* 0x000000080300780c */ /* 0x000fe20000764270 */
[-C--:B------:R-:W-:Y:S01]  /*3db0*/  FMUL R51, R51, R56.reuse ;  /* 0x0000003833337220 */ /* 0x080fe20000400000 */
[----:B------:R-:W-:Y:S01]  /*3dc0*/  ISETP.GT.AND P0, PT, R4, 0x21, PT ;  /* 0x000000210400780c */ /* 0x000fe20003f04270 */
[----:B------:R-:W-:Y:S01]  /*3dd0*/  @P5 STG.E.U16 desc[UR36][R6.64+0x32], R37 ;  /* 0x0000322506005986 */ /* 0x000fe2000c101524 */
        /* <DEDUP_REMOVED lines=10> */
[----:B------:R-:W-:-:S02]  /*3e80*/  F2FP.BF16.F32.PACK_AB R41, RZ, R41 ;  /* 0x00000029ff29723e */ /* 0x000fc400000010ff */
[C---:B------:R-:W-:Y:S01]  /*3e90*/  ISETP.GT.AND P1, PT, R3.reuse, 0x8, P1 ;  /* 0x000000080300780c */ /* 0x040fe20000f24270 */
[----:B------:R-:W-:Y:S01]  /*3ea0*/  @P3 STG.E.U16 desc[UR36][R8.64+0x32], R39 ;  /* 0x0000322708003986 */ /* 0x000fe2000c101524 */
[C---:B------:R-:W-:Y:S02]  /*3eb0*/  ISETP.GT.AND P2, PT, R3.reuse, 0x8, P0 ;  /* 0x000000080300780c */ /* 0x040fe40000744270 */
[C---:B------:R-:W-:Y:S01]  /*3ec0*/  ISETP.GT.AND P0, PT, R4.reuse, 0x29, PT ;  /* 0x000000290400780c */ /* 0x040fe20003f04270 */
[----:B------:R-:W-:Y:S01]  /*3ed0*/  @P4 STG.E.U16 desc[UR36][R6.64+0x40], R40 ;  /* 0x0000402806004986 */ /* 0x000fe2000c101524 */
[----:B------:R-:W-:Y:S02]  /*3ee0*/  ISETP.GT.AND P4, PT, R4, 0x28, PT ;  /* 0x000000280400780c */ /* 0x000fe40003f84270 */
[----:B------:R-:W-:Y:S01]  /*3ef0*/  F2FP.BF16.F32.PACK_AB R42, RZ, R42 ;  /* 0x0000002aff2a723e */ /* 0x000fe200000010ff */
[----:B------:R-:W-:Y:S01]  /*3f00*/  @P5 STG.E.U16 desc[UR36][R6.64+0x42], R41 ;  /* 0x0000422906005986 */ /* 0x000fe2000c101524 */
[----:B------:R-:W-:-:S02]  /*3f10*/  ISETP.GT.AND P5, PT, R3, RZ, P4 ;  /* 0x000000ff0300720c */ /* 0x000fc400027a4270 */
[C---:B------:R-:W-:Y:S01]  /*3f20*/  ISETP.GT.AND P3, PT, R3.reuse, RZ, P0 ;  /* 0x000000ff0300720c */ /* 0x040fe20000764270 */
[----:B------:R-:W-:Y:S01]  /*3f30*/  @P1 STG.E.U16 desc[UR36][R8.64+0x40], R42 ;  /* 0x0000402a08001986 */ /* 0x000fe2000c101524 */
[----:B------:R-:W-:Y:S02]  /*3f40*/  F2FP.BF16.F32.PACK_AB R43, RZ, R43 ;  /* 0x0000002bff2b723e */ /* 0x000fe400000010ff */
[----:B------:R-:W-:Y:S02]  /*3f50*/  F2FP.BF16.F32.PACK_AB R44, RZ, R44 ;  /* 0x0000002cff2c723e */ /* 0x000fe400000010ff */
[C---:B------:R-:W-:Y:S01]  /*3f60*/  ISETP.GT.AND P4, PT, R3.reuse, 0x8, P4 ;  /* 0x000000080300780c */ /* 0x040fe20002784270 */
[----:B------:R-:W-:Y:S01]  /*3f70*/  @P2 STG.E.U16 desc[UR36][R8.64+0x42], R43 ;  /* 0x0000422b08002986 */ /* 0x000fe2000c101524 */
[----:B------:R-:W-:Y:S02]  /*3f80*/  F2FP.BF16.F32.PACK_AB R45, RZ, R45 ;  /* 0x0000002dff2d723e */ /* 0x000fe400000010ff */
[----:B------:R-:W-:Y:S01]  /*3f90*/  ISETP.GT.AND P2, PT, R4, 0x31, PT ;  /* 0x000000310400780c */ /* 0x000fe20003f44270 */
[----:B------:R-:W-:Y:S01]  /*3fa0*/  @P5 STG.E.U16 desc[UR36][R6.64+0x50], R44 ;  /* 0x0000502c06005986 */ /* 0x000fe2000c101524 */
[----:B------:R-:W-:-:S02]  /*3fb0*/  ISETP.GT.AND P5, PT, R3, 0x8, P0 ;  /* 0x000000080300780c */ /* 0x000fc400007a4270 */
[C---:B------:R-:W-:Y:S01]  /*3fc0*/  ISETP.GT.AND P1, PT, R4.reuse, 0x38, PT ;  /* 0x000000380400780c */ /* 0x040fe20003f24270 */
[----:B------:R-:W-:Y:S01]  /*3fd0*/  @P3 STG.E.U16 desc[UR36][R6.64+0x52], R45 ;  /* 0x0000522d06003986 */ /* 0x000fe2000c101524 */
[C---:B------:R-:W-:Y:S02]  /*3fe0*/  ISETP.GT.AND P3, PT, R4.reuse, 0x30, PT ;  /* 0x000000300400780c */ /* 0x040fe40003f64270 */
[----:B------:R-:W-:Y:S01]  /*3ff0*/  ISETP.GT.AND P0, PT, R4, 0x39, PT ;  /* 0x000000390400780c */ /* 0x000fe20003f04270 */
[----:B------:R-:W-:Y:S01]  /*4000*/  @P4 IMAD.MOV.U32 R4, RZ, RZ, R8 ;  /* 0x000000ffff044224 */ /* 0x000fe200078e0008 */
[----:B------:R-:W-:Y:S01]  /*4010*/  F2FP.BF16.F32.PACK_AB R46, RZ, R46 ;  /* 0x0000002eff2e723e */ /* 0x000fe200000010ff */
[----:B------:R-:W-:Y:S01]  /*4020*/  @P4 IMAD.MOV.U32 R5, RZ, RZ, R9 ;  /* 0x000000ffff054224 */ /* 0x000fe200078e0009 */
[----:B------:R-:W-:Y:S02]  /*4030*/  F2FP.BF16.F32.PACK_AB R47, RZ, R47 ;  /* 0x0000002fff2f723e */ /* 0x000fe400000010ff */
[----:B------:R-:W-:-:S02]  /*4040*/  F2FP.BF16.F32.PACK_AB R48, RZ, R48 ;  /* 0x00000030ff30723e */ /* 0x000fc400000010ff */
[----:B------:R0:W-:Y:S01]  /*4050*/  @P4 STG.E.U16 desc[UR36][R4.64+0x50], R46 ;  /* 0x0000502e04004986 */ /* 0x0001e2000c101524 */
[C---:B------:R-:W-:Y:S02]  /*4060*/  ISETP.GT.AND P4, PT, R3.reuse, RZ, P2 ;  /* 0x000000ff0300720c */ /* 0x040fe40001784270 */
[----:B------:R-:W-:Y:S02]  /*4070*/  F2FP.BF16.F32.PACK_AB R49, RZ, R49 ;  /* 0x00000031ff31723e */ /* 0x000fe400000010ff */
[----:B------:R-:W-:Y:S02]  /*4080*/  ISETP.GT.AND P2, PT, R3, 0x8, P2 ;  /* 0x000000080300780c */ /* 0x000fe40001744270 */
[----:B------:R-:W-:Y:S02]  /*4090*/  F2FP.BF16.F32.PACK_AB R50, RZ, R50 ;  /* 0x00000032ff32723e */ /* 0x000fe400000010ff */
[----:B------:R-:W-:Y:S02]  /*40a0*/  F2FP.BF16.F32.PACK_AB R51, RZ, R51 ;  /* 0x00000033ff33723e */ /* 0x000fe400000010ff */
[----:B------:R-:W-:Y:S01]  /*40b0*/  F2FP.BF16.F32.PACK_AB R52, RZ, R52 ;  /* 0x00000034ff34723e */ /* 0x000fe200000010ff */
[----:B0-----:R-:W-:Y:S01]  /*40c0*/  @P5 IMAD.MOV.U32 R4, RZ, RZ, R8 ;  /* 0x000000ffff045224 */ /* 0x001fe200078e0008 */
[----:B------:R-:W-:Y:S01]  /*40d0*/  F2FP.BF16.F32.PACK_AB R53, RZ, R53 ;  /* 0x00000035ff35723e */ /* 0x000fe200000010ff */
[----:B------:R-:W-:Y:S01]  /*40e0*/  @P5 IMAD.MOV.U32 R5, RZ, RZ, R9 ;  /* 0x000000ffff055224 */ /* 0x000fe200078e0009 */
[----:B------:R-:W-:-:S02]  /*40f0*/  F2FP.BF16.F32.PACK_AB R54, RZ, R54 ;  /* 0x00000036ff36723e */ /* 0x000fc400000010ff */
[----:B------:R-:W-:Y:S02]  /*4100*/  F2FP.BF16.F32.PACK_AB R55, RZ, R55 ;  /* 0x00000037ff37723e */ /* 0x000fe400000010ff */
[----:B------:R0:W-:Y:S01]  /*4110*/  @P5 STG.E.U16 desc[UR36][R4.64+0x52], R47 ;  /* 0x0000522f04005986 */ /* 0x0001e2000c101524 */
[C---:B------:R-:W-:Y:S02]  /*4120*/  ISETP.GT.AND P5, PT, R3.reuse, RZ, P3 ;  /* 0x000000ff0300720c */ /* 0x040fe40001fa4270 */
[----:B------:R-:W-:-:S11]  /*4130*/  ISETP.GT.AND P3, PT, R3, 0x8, P3 ;  /* 0x000000080300780c */ /* 0x000fd60001f64270 */
[----:B0-----:R-:W-:Y:S02]  /*4140*/  @P5 IMAD.MOV.U32 R4, RZ, RZ, R6 ;  /* 0x000000ffff045224 */ /* 0x001fe400078e0006 */
[----:B------:R-:W-:-:S05]  /*4150*/  @P5 IMAD.MOV.U32 R5, RZ, RZ, R7 ;  /* 0x000000ffff055224 */ /* 0x000fca00078e0007 */
[----:B------:R0:W-:Y:S01]  /*4160*/  @P5 STG.E.U16 desc[UR36][R4.64+0x60], R48 ;  /* 0x0000603004005986 */ /* 0x0001e2000c101524 */
[C---:B------:R-:W-:Y:S02]  /*4170*/  ISETP.GT.AND P5, PT, R3.reuse, RZ, P0 ;  /* 0x000000ff0300720c */ /* 0x040fe400007a4270 */
[----:B------:R-:W-:Y:S01]  /*4180*/  ISETP.GT.AND P0, PT, R3, 0x8, P0 ;  /* 0x000000080300780c */ /* 0x000fe20000704270 */
[----:B0-----:R-:W-:Y:S02]  /*4190*/  @P4 IMAD.MOV.U32 R4, RZ, RZ, R6 ;  /* 0x000000ffff044224 */ /* 0x001fe400078e0006 */
[----:B------:R-:W-:-:S05]  /*41a0*/  @P4 IMAD.MOV.U32 R5, RZ, RZ, R7 ;  /* 0x000000ffff054224 */ /* 0x000fca00078e0007 */
[----:B------:R0:W-:Y:S01]  /*41b0*/  @P4 STG.E.U16 desc[UR36][R4.64+0x62], R49 ;  /* 0x0000623104004986 */ /* 0x0001e2000c101524 */
[C---:B------:R-:W-:Y:S02]  /*41c0*/  ISETP.GT.AND P4, PT, R3.reuse, RZ, P1 ;  /* 0x000000ff0300720c */ /* 0x040fe40000f84270 */
[----:B------:R-:W-:Y:S01]  /*41d0*/  ISETP.GT.AND P1, PT, R3, 0x8, P1 ;  /* 0x000000080300780c */ /* 0x000fe20000f24270 */
[----:B0-----:R-:W-:Y:S02]  /*41e0*/  @P3 IMAD.MOV.U32 R4, RZ, RZ, R8 ;  /* 0x000000ffff043224 */ /* 0x001fe400078e0008 */
[----:B------:R-:W-:-:S05]  /*41f0*/  @P3 IMAD.MOV.U32 R5, RZ, RZ, R9 ;  /* 0x000000ffff053224 */ /* 0x000fca00078e0009 */
[----:B------:R0:W-:Y:S02]  /*4200*/  @P3 STG.E.U16 desc[UR36][R4.64+0x60], R50 ;  /* 0x0000603204003986 */ /* 0x0001e4000c101524 */
[----:B0-----:R-:W-:Y:S02]  /*4210*/  @P2 IMAD.MOV.U32 R4, RZ, RZ, R8 ;  /* 0x000000ffff042224 */ /* 0x001fe400078e0008 */
[----:B------:R-:W-:-:S05]  /*4220*/  @P2 IMAD.MOV.U32 R5, RZ, RZ, R9 ;  /* 0x000000ffff052224 */ /* 0x000fca00078e0009 */
[----:B------:R0:W-:Y:S02]  /*4230*/  @P2 STG.E.U16 desc[UR36][R4.64+0x62], R51 ;  /* 0x0000623304002986 */ /* 0x0001e4000c101524 */
[----:B0-----:R-:W-:Y:S02]  /*4240*/  @P4 IMAD.MOV.U32 R4, RZ, RZ, R6 ;  /* 0x000000ffff044224 */ /* 0x001fe400078e0006 */
[----:B------:R-:W-:-:S05]  /*4250*/  @P4 IMAD.MOV.U32 R5, RZ, RZ, R7 ;  /* 0x000000ffff054224 */ /* 0x000fca00078e0007 */
[----:B------:R0:W-:Y:S04]  /*4260*/  @P4 STG.E.U16 desc[UR36][R4.64+0x70], R52 ;  /* 0x0000703404004986 */ /* 0x0001e8000c101524 */
[----:B------:R4:W-:Y:S01]  /*4270*/  @P5 STG.E.U16 desc[UR36][R6.64+0x72], R53 ;  /* 0x0000723506005986 */ /* 0x0009e2000c101524 */
[----:B0-----:R-:W-:Y:S02]  /*4280*/  @P1 IMAD.MOV.U32 R4, RZ, RZ, R8 ;  /* 0x000000ffff041224 */ /* 0x001fe400078e0008 */
[----:B------:R-:W-:-:S05]  /*4290*/  @P1 IMAD.MOV.U32 R5, RZ, RZ, R9 ;  /* 0x000000ffff051224 */ /* 0x000fca00078e0009 */
[----:B------:R4:W-:Y:S04]  /*42a0*/  @P1 STG.E.U16 desc[UR36][R4.64+0x70], R54 ;  /* 0x0000703604001986 */ /* 0x0009e8000c101524 */
[----:B------:R4:W-:Y:S02]  /*42b0*/  @P0 STG.E.U16 desc[UR36][R8.64+0x72], R55 ;  /* 0x0000723708000986 */ /* 0x0009e4000c101524 */
.L_x_94:
[----:B------:R-:W-:Y:S05]  /*42c0*/  BSYNC B0 ;  /* 0x0000000000007941 */ /* 0x000fea0003800000 */
.L_x_32:
[----:B------:R-:W-:Y:S01]  /*42d0*/  ULDC UR4, c[0x0][0xc] ;  /* 0x0000030000047ab9 */ /* 0x000fe20000000800 */
[----:B------:R-:W-:Y:S01]  /*42e0*/  ULDC UR5, c[0x0][0x10] ;  /* 0x0000040000057ab9 */ /* 0x000fe20000000800 */
[----:B------:R-:W0:Y:S01]  /*42f0*/  LDC R3, c[0x0][0x14] ;  /* 0x00000500ff037b82 */ /* 0x000e220000000800 */
[----:B------:R-:W-:Y:S01]  /*4300*/  UIMAD.WIDE.U32 UR4, UR4, UR5, URZ ;  /* 0x00000005040472a5 */ /* 0x000fe2000f8e003f */
[----:B------:R-:W-:Y:S02]  /*4310*/  IMAD.MOV.U32 R61, RZ, RZ, -0x1 ;  /* 0xffffffffff3d7424 */ /* 0x000fe400078e00ff */
[----:B------:R-:W-:-:S03]  /*4320*/  IMAD.MOV.U32 R59, RZ, RZ, -0x1 ;  /* 0xffffffffff3b7424 */ /* 0x000fc600078e00ff */
[----:B0-----:R-:W-:-:S04]  /*4330*/  IMAD.WIDE.U32 R16, R3, UR4, R16 ;  /* 0x0000000403107c25 */ /* 0x001fc8000f8e0010 */
[----:B------:R-:W-:Y:S01]  /*4340*/  IMAD R3, R3, UR5, RZ ;  /* 0x0000000503037c24 */ /* 0x000fe2000f8e02ff */
[----:B------:R-:W-:Y:S02]  /*4350*/  ULDC.64 UR4, c[0x0][0x650] ;  /* 0x0001940000047ab9 */ /* 0x000fe40000000a00 */
[----:B------:R-:W-:Y:S01]  /*4360*/  ISETP.GE.U32.AND P0, PT, R16, UR4, PT ;  /* 0x0000000410007c0c */ /* 0x000fe2000bf06070 */
[--C-:B------:R-:W-:Y:S01]  /*4370*/  IMAD.IADD R17, R17, 0x1, R3.reuse ;  /* 0x0000000111117824 */ /* 0x100fe200078e0203 */
[----:B------:R-:W-:-:S04]  /*4380*/  PRMT R3, RZ, 0x7610, R3 ;  /* 0x00007610ff037816 */ /* 0x000fc80000000003 */
[----:B------:R-:W-:-:S13]  /*4390*/  ISETP.GE.U32.AND.EX P0, PT, R17, UR5, PT, P0 ;  /* 0x0000000511007c0c */ /* 0x000fda000bf06100 */
[----:B------:R-:W-:Y:S05]  /*43a0*/  @P0 BRA `(.L_x_95) ;  /* 0x0000000400640947 */ /* 0x000fea0003800000 */
[----:B---3--:R-:W0:Y:S01]  /*43b0*/  S2R R12, SR_CTAID.X ;  /* 0x00000000000c7919 */ /* 0x008e220000002500 */
[----:B-12---:R-:W1:Y:S01]  /*43c0*/  LDC.64 R10, c[0x0][0x628] ;  /* 0x00018a00ff0a7b82 */ /* 0x006e620000000a00 */
[----:B------:R-:W-:Y:S01]  /*43d0*/  ULDC UR4, c[0x0][0x150] ;  /* 0x0000540000047ab9 */ /* 0x000fe20000000800 */
[----:B----4-:R-:W-:Y:S01]  /*43e0*/  IMAD.MOV.U32 R8, RZ, RZ, R16 ;  /* 0x000000ffff087224 */ /* 0x010fe200078e0010 */
[----:B-----5:R-:W2:Y:S01]  /*43f0*/  S2R R24, SR_CTAID.Y ;  /* 0x0000000000187919 */ /* 0x020ea20000002600 */
[----:B------:R-:W-:-:S04]  /*4400*/  IMAD.MOV.U32 R9, RZ, RZ, R17 ;  /* 0x000000ffff097224 */ /* 0x000fc800078e0011 */
[----:B------:R-:W3:Y:S08]  /*4410*/  LDC R21, c[0x0][0x144] ;  /* 0x00005100ff157b82 */ /* 0x000ef00000000800 */
[----:B------:R-:W4:Y:S08]  /*4420*/  LDC R0, c[0x0][0x630] ;  /* 0x00018c00ff007b82 */ /* 0x000f300000000800 */
[----:B------:R-:W2:Y:S01]  /*4430*/  LDC.64 R14, c[0x0][0x620] ;  /* 0x00018800ff0e7b82 */ /* 0x000ea20000000a00 */
[----:B-1----:R-:W-:-:S04]  /*4440*/  ISETP.NE.U32.AND P0, PT, R10, RZ, PT ;  /* 0x000000ff0a00720c */ /* 0x002fc80003f05070 */
[----:B------:R-:W-:Y:S02]  /*4450*/  ISETP.NE.AND.EX P0, PT, R11, RZ, PT, P0 ;  /* 0x000000ff0b00720c */ /* 0x000fe40003f05300 */
[----:B0-----:R-:W-:-:S05]  /*4460*/  I2FP.F32.U32 R3, R12 ;  /* 0x0000000c00037245 */ /* 0x001fca0000201000 */
[----:B------:R-:W-:-:S04]  /*4470*/  FMUL R3, R3, UR4 ;  /* 0x0000000403037c20 */ /* 0x000fc80008400000 */
[----:B------:R0:W1:Y:S02]  /*4480*/  F2I.U32.TRUNC.NTZ R20, R3 ;  /* 0x0000000300147305 */ /* 0x000064000020f000 */
[----:B---34-:R-:W-:Y:S05]  /*4490*/  @!P0 BRA `(.L_x_96) ;  /* 0x0000000000288947 */ /* 0x018fea0003800000 */
[----:B0-----:R-:W0:Y:S02]  /*44a0*/  LDC R3, c[0x0][0x634] ;  /* 0x00018d00ff037b82 */ /* 0x001e240000000800 */
        /* <DEDUP_REMOVED lines=9> */
.L_x_96:
[----:B------:R-:W3:Y:S01]  /*4540*/  LDC.64 R28, c[0x0][0x640] ;  /* 0x00019000ff1c7b82 */ /* 0x000ee20000000a00 */
[-CC-:B------:R-:W-:Y:S01]  /*4550*/  SHF.R.U64 R59, R8, R0.reuse, R9.reuse ;  /* 0x00000000083b7219 */ /* 0x180fe20000001209 */
[----:B-1----:R-:W-:Y:S01]  /*4560*/  IMAD.MOV R20, RZ, RZ, -R20 ;  /* 0x000000ffff147224 */ /* 0x002fe200078e0a14 */
[----:B------:R-:W-:Y:S01]  /*4570*/  SHF.R.U32.HI R0, RZ, R0, R9 ;  /* 0x00000000ff007219 */ /* 0x000fe20000011609 */
[----:B------:R-:W-:Y:S01]  /*4580*/  ULDC UR4, c[0x0][0x154] ;  /* 0x0000550000047ab9 */ /* 0x000fe20000000800 */
[----:B0-----:R-:W-:Y:S01]  /*4590*/  IADD3 R3, P0, RZ, -R59, RZ ;  /* 0x8000003bff037210 */ /* 0x001fe20007f1e0ff */
[----:B------:R-:W-:Y:S02]  /*45a0*/  IMAD R21, R21, R20, R12 ;  /* 0x0000001415157224 */ /* 0x000fe400078e020c */
[----:B------:R-:W0:Y:S01]  /*45b0*/  LDC R6, c[0x0][0x618] ;  /* 0x00018600ff067b82 */ /* 0x000e220000000800 */
[----:B------:R-:W-:Y:S02]  /*45c0*/  IMAD.MOV.U32 R7, RZ, RZ, 0x1 ;  /* 0x00000001ff077424 */ /* 0x000fe400078e00ff */
[----:B------:R-:W-:-:S04]  /*45d0*/  IMAD.X R5, RZ, RZ, ~R0, P0 ;  /* 0x000000ffff057224 */ /* 0x000fc800000e0e00 */
[-C--:B--2---:R-:W-:Y:S01]  /*45e0*/  IMAD R0, R5, R14.reuse, RZ ;  /* 0x0000000e05007224 */ /* 0x084fe200078e02ff */
[----:B------:R-:W1:Y:S01]  /*45f0*/  LDC R8, c[0x0][0x608] ;  /* 0x00018200ff087b82 */ /* 0x000e620000000800 */
[----:B------:R-:W-:-:S04]  /*4600*/  IMAD.WIDE.U32 R4, R3, R14, R16 ;  /* 0x0000000e03047225 */ /* 0x000fc800078e0010 */
[----:B------:R-:W-:Y:S01]  /*4610*/  IMAD R3, R3, R15, R0 ;  /* 0x0000000f03037224 */ /* 0x000fe200078e0200 */
[----:B------:R-:W-:Y:S02]  /*4620*/  I2FP.F32.U32 R0, R24 ;  /* 0x0000001800007245 */ /* 0x000fe40000201000 */
[----:B------:R-:W2:Y:S01]  /*4630*/  LDC R26, c[0x0][0x658] ;  /* 0x00019600ff1a7b82 */ /* 0x000ea20000000800 */
[----:B------:R-:W-:Y:S01]  /*4640*/  IMAD.IADD R3, R5, 0x1, R3 ;  /* 0x0000000105037824 */ /* 0x000fe200078e0203 */
[----:B---3--:R-:W-:Y:S01]  /*4650*/  ISETP.NE.U32.AND P0, PT, R28, RZ, PT ;  /* 0x000000ff1c00720c */ /* 0x008fe20003f05070 */
[----:B------:R-:W-:Y:S01]  /*4660*/  FMUL R0, R0, UR4 ;  /* 0x0000000400007c20 */ /* 0x000fe20008400000 */
[----:B------:R-:W-:Y:S02]  /*4670*/  IMAD.MOV.U32 R5, RZ, RZ, -0x1 ;  /* 0xffffffffff057424 */ /* 0x000fe400078e00ff */
[----:B------:R-:W-:Y:S01]  /*4680*/  ISETP.NE.AND.EX P0, PT, R29, RZ, PT, P0 ;  /* 0x000000ff1d00720c */ /* 0x000fe20003f05300 */
[----:B------:R3:W4:Y:S01]  /*4690*/  F2I.U32.TRUNC.NTZ R13, R0 ;  /* 0x00000000000d7305 */ /* 0x000722000020f000 */
[----:B------:R-:W3:Y:S01]  /*46a0*/  LDC R15, c[0x0][0x148] ;  /* 0x00005200ff0f7b82 */ /* 0x000ee20000000800 */
[----:B0-----:R-:W-:-:S02]  /*46b0*/  SHF.R.U64 R12, R4, R6, R3 ;  /* 0x00000006040c7219 */ /* 0x001fc40000001203 */
[----:B------:R-:W-:-:S05]  /*46c0*/  SHF.R.U32.HI R3, RZ, R6, R3 ;  /* 0x00000006ff037219 */ /* 0x000fca0000011603 */
[----:B------:R-:W0:Y:S01]  /*46d0*/  LDC R20, c[0x0][0x600] ;  /* 0x00018000ff147b82 */ /* 0x000e220000000800 */
[-CC-:B-1----:R-:W-:Y:S02]  /*46e0*/  SHF.R.U64 R10, R12, R8.reuse, R3.reuse ;  /* 0x000000080c0a7219 */ /* 0x182fe40000001203 */
[----:B------:R-:W-:-:S05]  /*46f0*/  SHF.R.U32.HI R3, RZ, R8, R3 ;  /* 0x00000008ff037219 */ /* 0x000fca0000011603 */
[----:B------:R-:W1:Y:S01]  /*4700*/  LDC R27, c[0x0][0x648] ;  /* 0x00019200ff1b7b82 */ /* 0x000e620000000800 */
[-C--:B--2---:R-:W-:Y:S02]  /*4710*/  SHF.L.U32 R4, R5, R26.reuse, RZ ;  /* 0x0000001a05047219 */ /* 0x084fe400000006ff */
[-CC-:B------:R-:W-:Y:S02]  /*4720*/  SHF.R.U64 R14, R10, R26.reuse, R3.reuse ;  /* 0x0000001a0a0e7219 */ /* 0x180fe40000001203 */
[----:B------:R-:W-:Y:S02]  /*4730*/  SHF.R.U32.HI R5, RZ, R26, R3 ;  /* 0x0000001aff057219 */ /* 0x000fe40000011603 */
[----:B------:R-:W-:Y:S01]  /*4740*/  LOP3.LUT R25, RZ, R4, RZ, 0x33, !PT ;  /* 0x00000004ff197212 */ /* 0x000fe200078e33ff */
[----:B------:R-:W2:Y:S01]  /*4750*/  LDC R30, c[0x0][0x638] ;  /* 0x00018e00ff1e7b82 */ /* 0x000ea20000000800 */
[----:B------:R-:W-:Y:S01]  /*4760*/  SHF.L.U32 R26, R7, R26, RZ ;  /* 0x0000001a071a7219 */ /* 0x000fe200000006ff */
[----:B------:R-:W-:-:S06]  /*4770*/  IMAD.MOV.U32 R4, RZ, RZ, R14 ;  /* 0x000000ffff047224 */ /* 0x000fcc00078e000e */
[----:B------:R-:W0:Y:S01]  /*4780*/  LDC R31, c[0x0][0x610] ;  /* 0x00018400ff1f7b82 */ /* 0x000e220000000800 */
[----:B----4-:R-:W-:Y:S05]  /*4790*/  @!P0 BRA `(.L_x_97) ;  /* 0x0000000000288947 */ /* 0x010fea0003800000 */
        /* <DEDUP_REMOVED lines=10> */
.L_x_97:
[----:B------:R-:W-:Y:S01]  /*4840*/  ISETP.NE.AND P0, PT, R2, 0x1, PT ;  /* 0x000000010200780c */ /* 0x000fe20003f05270 */
[----:B0-----:R-:W-:Y:S01]  /*4850*/  VIADD R7, R20, 0xffffffff ;  /* 0xffffffff14077836 */ /* 0x001fe20000000000 */
[----:B-1-3--:R-:W-:Y:S01]  /*4860*/  SHF.R.U64 R0, R4, R27, R5 ;  /* 0x0000001b04007219 */ /* 0x00afe20000001205 */
[----:B------:R-:W-:Y:S01]  /*4870*/  IMAD.MOV R13, RZ, RZ, -R13 ;  /* 0x000000ffff0d7224 */ /* 0x000fe200078e0a0d */
[----:B------:R-:W-:Y:S01]  /*4880*/  LOP3.LUT R5, R10, R25, RZ, 0xc0, !PT ;  /* 0x000000190a057212 */ /* 0x000fe200078ec0ff */
[----:B------:R-:W-:Y:S01]  /*4890*/  IMAD.MOV.U32 R4, RZ, RZ, 0x1 ;  /* 0x00000001ff047424 */ /* 0x000fe200078e00ff */
[----:B------:R-:W-:Y:S01]  /*48a0*/  LOP3.LUT R12, R12, R7, RZ, 0xc0, !PT ;  /* 0x000000070c0c7212 */ /* 0x000fe200078ec0ff */
[----:B------:R-:W-:Y:S02]  /*48b0*/  IMAD.MOV R3, RZ, RZ, -R0 ;  /* 0x000000ffff037224 */ /* 0x000fe400078e0a00 */
[----:B------:R-:W-:Y:S02]  /*48c0*/  IMAD R0, R26, R0, R5 ;  /* 0x000000001a007224 */ /* 0x000fe400078e0205 */
[----:B--2---:R-:W-:-:S02]  /*48d0*/  IMAD R3, R3, R30, R14 ;  /* 0x0000001e03037224 */ /* 0x004fc400078e020e */
[----:B------:R-:W-:Y:S02]  /*48e0*/  @P0 IMAD R21, R15, R13, R24 ;  /* 0x0000000d0f150224 */ /* 0x000fe400078e0218 */
[----:B------:R-:W-:Y:S01]  /*48f0*/  IMAD R5, R3, R20, R12 ;  /* 0x0000001403057224 */ /* 0x000fe200078e020c */
[----:B------:R-:W-:Y:S01]  /*4900*/  PRMT R3, R4, 0x7610, R3 ;  /* 0x0000761004037816 */ /* 0x000fe20000000003 */
[----:B------:R-:W-:-:S05]  /*4910*/  IMAD R0, R0, R31, R21 ;  /* 0x0000001f00007224 */ /* 0x000fca00078e0215 */
[----:B------:R-:W-:Y:S02]  /*4920*/  SEL R61, R5, R0, !P0 ;  /* 0x00000000053d7207 */ /* 0x000fe40004000000 */
[----:B------:R-:W-:-:S07]  /*4930*/  SEL R0, R0, R5, !P0 ;  /* 0x0000000500007207 */ /* 0x000fce0004000000 */
.L_x_95:
[----:B------:R-:W-:Y:S01]  /*4940*/  LOP3.LUT P0, RZ, R3, 0xff, RZ, 0xc0, !PT ;  /* 0x000000ff03ff7812 */ /* 0x000fe2000780c0ff */
[----:B------:R-:W-:-:S12]  /*4950*/  IMAD.MOV.U32 R60, RZ, RZ, R0 ;  /* 0x000000ffff3c7224 */ /* 0x000fd800078e0000 */
[----:B------:R-:W-:Y:S05]  /*4960*/  @P0 BRA `(.L_x_98) ;  /* 0xffffffc800200947 */ /* 0x000fea000383ffff */
[----:B------:R-:W-:Y:S05]  /*4970*/  EXIT ;  /* 0x000000000000794d */ /* 0x000fea0003800000 */
.L_x_7:
[----:B0-----:R-:W-:Y:S01]  /*4980*/  ULDC.64 UR4, c[0x0][0x650] ;  /* 0x0001940000047ab9 */ /* 0x001fe20000000a00 */
        /* <DEDUP_REMOVED lines=25> */
.L_x_100:
[----:B------:R-:W0:Y:S01]  /*4b20*/  LDC.64 R28, c[0x0][0x640] ;  /* 0x00019000ff1c7b82 */ /* 0x000e220000000a00 */
[-CC-:B------:R-:W-:Y:S01]  /*4b30*/  SHF.R.U64 R22, R12, R6.reuse, R13.reuse ;  /* 0x000000060c167219 */ /* 0x180fe2000000120d */
[----:B------:R-:W-:Y:S01]  /*4b40*/  IMAD.MOV.U32 R30, RZ, RZ, 0x1 ;  /* 0x00000001ff1e7424 */ /* 0x000fe200078e00ff */
[----:B------:R-:W-:Y:S02]  /*4b50*/  SHF.R.U32.HI R6, RZ, R6, R13 ;  /* 0x00000006ff067219 */ /* 0x000fe4000001160d */
        /* <DEDUP_REMOVED lines=8> */
[----:B------:R-:W-:Y:S01]  /*4be0*/  IMAD.IADD R9, R9, 0x1, R11 ;  /* 0x0000000109097824 */ /* 0x000fe200078e020b */
[----:B0-----:R-:W-:-:S04]  /*4bf0*/  ISETP.NE.U32.AND P0, PT, R28, RZ, PT ;  /* 0x000000ff1c00720c */ /* 0x001fc80003f05070 */
[----:B------:R-:W-:Y:S02]  /*4c00*/  ISETP.NE.AND.EX P0, PT, R29, RZ, PT, P0 ;  /* 0x000000ff1d00720c */ /* 0x000fe40003f05300 */
[----:B------:R-:W0:Y:S01]  /*4c10*/  LDC R20, c[0x0][0x600] ;  /* 0x00018000ff147b82 */ /* 0x000e220000000800 */
[-CC-:B-1----:R-:W-:Y:S01]  /*4c20*/  SHF.R.U64 R14, R8, R10.reuse, R9.reuse ;  /* 0x0000000a080e7219 */ /* 0x182fe20000001209 */
[----:B------:R-:W-:Y:S01]  /*4c30*/  IMAD.MOV.U32 R8, RZ, RZ, -0x1 ;  /* 0xffffffffff087424 */ /* 0x000fe200078e00ff */
[----:B------:R-:W-:-:S05]  /*4c40*/  SHF.R.U32.HI R9, RZ, R10, R9 ;  /* 0x0000000aff097219 */ /* 0x000fca0000011609 */
[----:B------:R-:W1:Y:S01]  /*4c50*/  LDC R26, c[0x0][0x648] ;  /* 0x00019200ff1a7b82 */ /* 0x000e620000000800 */
[-CC-:B--2---:R-:W-:Y:S02]  /*4c60*/  SHF.R.U64 R21, R14, R12.reuse, R9.reuse ;  /* 0x0000000c0e157219 */ /* 0x184fe40000001209 */
[----:B------:R-:W-:-:S05]  /*4c70*/  SHF.R.U32.HI R6, RZ, R12, R9 ;  /* 0x0000000cff067219 */ /* 0x000fca0000011609 */
[----:B------:R-:W2:Y:S01]  /*4c80*/  LDC R27, c[0x0][0x638] ;  /* 0x00018e00ff1b7b82 */ /* 0x000ea20000000800 */
[-C--:B---3--:R-:W-:Y:S02]  /*4c90*/  SHF.L.U32 R8, R8, R25.reuse, RZ ;  /* 0x0000001908087219 */ /* 0x088fe400000006ff */
[-CC-:B------:R-:W-:Y:S02]  /*4ca0*/  SHF.R.U64 R23, R21, R25.reuse, R6.reuse ;  /* 0x0000001915177219 */ /* 0x180fe40000001206 */
[----:B------:R-:W-:Y:S02]  /*4cb0*/  LOP3.LUT R32, RZ, R8, RZ, 0x33, !PT ;  /* 0x00000008ff207212 */ /* 0x000fe400078e33ff */
[----:B------:R-:W-:Y:S01]  /*4cc0*/  SHF.R.U32.HI R9, RZ, R25, R6 ;  /* 0x00000019ff097219 */ /* 0x000fe20000011606 */
[----:B------:R-:W3:Y:S01]  /*4cd0*/  LDC R31, c[0x0][0x610] ;  /* 0x00018400ff1f7b82 */ /* 0x000ee20000000800 */
[----:B------:R-:W-:Y:S01]  /*4ce0*/  IMAD.MOV.U32 R8, RZ, RZ, R23 ;  /* 0x000000ffff087224 */ /* 0x000fe200078e0017 */
[----:B------:R-:W-:Y:S06]  /*4cf0*/  @!P0 BRA `(.L_x_101) ;  /* 0x0000000000288947 */ /* 0x000fec0003800000 */
        /* <DEDUP_REMOVED lines=10> */
.L_x_101:
[----:B------:R-:W-:Y:S02]  /*4da0*/  ISETP.NE.AND P0, PT, R2, 0x1, PT ;  /* 0x000000010200780c */ /* 0x000fe40003f05270 */
[----:B-1----:R-:W-:Y:S01]  /*4db0*/  SHF.R.U64 R6, R8, R26, R9 ;  /* 0x0000001a08067219 */ /* 0x002fe20000001209 */
[----:B0-----:R-:W-:Y:S01]  /*4dc0*/  VIADD R9, R20, 0xffffffff ;  /* 0xffffffff14097836 */ /* 0x001fe20000000000 */
[----:B------:R-:W-:Y:S02]  /*4dd0*/  SHF.L.U32 R30, R30, R25, RZ ;  /* 0x000000191e1e7219 */ /* 0x000fe400000006ff */
[----:B------:R-:W-:Y:S01]  /*4de0*/  LOP3.LUT R5, R21, R32, RZ, 0xc0, !PT ;  /* 0x0000002015057212 */ /* 0x000fe200078ec0ff */
[----:B------:R-:W-:-:S04]  /*4df0*/  IMAD.MOV R8, RZ, RZ, -R6 ;  /* 0x000000ffff087224 */ /* 0x000fc800078e0a06 */
[----:B------:R-:W-:Y:S01]  /*4e00*/  IMAD R6, R30, R6, R5 ;  /* 0x000000061e067224 */ /* 0x000fe200078e0205 */
[----:B------:R-:W-:Y:S01]  /*4e10*/  LOP3.LUT R5, R14, R9, RZ, 0xc0, !PT ;  /* 0x000000090e057212 */ /* 0x000fe200078ec0ff */
[----:B------:R-:W-:Y:S02]  /*4e20*/  @P0 IMAD R3, R7, R24, R4 ;  /* 0x0000001807030224 */ /* 0x000fe400078e0204 */
[----:B--2---:R-:W-:Y:S02]  /*4e30*/  IMAD R4, R8, R27, R23 ;  /* 0x0000001b08047224 */ /* 0x004fe400078e0217 */
[----:B---3--:R-:W-:Y:S02]  /*4e40*/  IMAD R3, R6, R31, R3 ;  /* 0x0000001f06037224 */ /* 0x008fe400078e0203 */
[----:B------:R-:W-:Y:S02]  /*4e50*/  IMAD R4, R4, R20, R5 ;  /* 0x0000001404047224 */ /* 0x000fe400078e0205 */
[----:B------:R-:W-:-:S02]  /*4e60*/  IMAD.MOV.U32 R8, RZ, RZ, 0x1 ;  /* 0x00000001ff087424 */ /* 0x000fc400078e00ff */
[----:B------:R-:W-:Y:S01]  /*4e70*/  IMAD.MOV.U32 R6, RZ, RZ, R22 ;  /* 0x000000ffff067224 */ /* 0x000fe200078e0016 */
[----:B------:R-:W-:Y:S02]  /*4e80*/  SEL R21, R4, R3, !P0 ;  /* 0x0000000304157207 */ /* 0x000fe40004000000 */
[----:B------:R-:W-:-:S07]  /*4e90*/  SEL R20, R3, R4, !P0 ;  /* 0x0000000403147207 */ /* 0x000fce0004000000 */
.L_x_99:
[----:B------:R-:W-:-:S08]  /*4ea0*/  NOP ;  /* 0x0000000000007918 */ /* 0x000fd00000000000 */
[----:B------:R-:W0:-:S00]  /*4eb0*/  USETMAXREG.DEALLOC.CTAPOOL 0x28 ;  /* 0x00000028000079c8 */ /* 0x000e0000080e0500 */
[----:B0-----:R-:W-:-:S13]  /*4ec0*/  ISETP.NE.AND P0, PT, R0, RZ, PT ;  /* 0x000000ff0000720c */ /* 0x001fda0003f05270 */
[----:B------:R-:W-:Y:S05]  /*4ed0*/  @P0 EXIT ;  /* 0x000000000000094d */ /* 0x000fea0003800000 */
[----:B------:R-:W-:Y:S01]  /*4ee0*/  LOP3.LUT P0, RZ, R8, 0xff, RZ, 0xc0, !PT ;  /* 0x000000ff08ff7812 */ /* 0x000fe2000780c0ff */
[----:B------:R-:W-:Y:S02]  /*4ef0*/  IMAD.MOV.U32 R0, RZ, RZ, 0x1 ;  /* 0x00000001ff007424 */ /* 0x000fe400078e00ff */
[----:B------:R-:W-:-:S10]  /*4f00*/  IMAD.MOV.U32 R3, RZ, RZ, RZ ;  /* 0x000000ffff037224 */ /* 0x000fd400078e00ff */
[----:B------:R-:W-:Y:S05]  /*4f10*/  @!P0 BRA `(.L_x_102) ;  /* 0x0000000c00488947 */ /* 0x000fea0003800000 */
[----:B------:R-:W0:Y:S01]  /*4f20*/  LDC R0, c[0x0][0x28c] ;  /* 0x0000a300ff007b82 */ /* 0x000e220000000800 */
[----:B------:R-:W1:Y:S01]  /*4f30*/  S2R R11, SR_CgaCtaId ;  /* 0x00000000000b7919 */ /* 0x000e620000008800 */
[----:B------:R-:W-:Y:S01]  /*4f40*/  ULDC UR5, c[0x0][0x600] ;  /* 0x0001800000057ab9 */ /* 0x000fe20000000800 */
[----:B------:R-:W-:Y:S01]  /*4f50*/  ULDC UR4, c[0x0][0xc] ;  /* 0x0000030000047ab9 */ /* 0x000fe20000000800 */
[----:B------:R-:W-:Y:S01]  /*4f60*/  UIADD3 UR16, UR5, -0x1, URZ ;  /* 0xffffffff05107890 */ /* 0x000fe2000fffe03f */
[----:B------:R-:W-:Y:S01]  /*4f70*/  BSSY B0, `(.L_x_102) ;  /* 0x00000cc000007945 */ /* 0x000fe20003800000 */
[----:B------:R-:W-:Y:S01]  /*4f80*/  ULDC UR6, c[0x0][0x658] ;  /* 0x0001960000067ab9 */ /* 0x000fe20000000800 */
[----:B------:R-:W-:Y:S01]  /*4f90*/  ULDC UR5, c[0x0][0x10] ;  /* 0x0000040000057ab9 */ /* 0x000fe20000000800 */
[----:B------:R-:W-:Y:S01]  /*4fa0*/  UMOV UR7, 0xffffffff ;  /* 0xffffffff00077882 */ /* 0x000fe20000000000 */
[----:B------:R-:W-:Y:S01]  /*4fb0*/  UMOV UR8, 0x1 ;  /* 0x0000000100087882 */ /* 0x000fe20000000000 */
[----:B------:R-:W-:Y:S01]  /*4fc0*/  UIMAD.WIDE.U32 UR4, UR4, UR5, URZ ;  /* 0x00000005040472a5 */ /* 0x000fe2000f8e003f */
[----:B------:R-:W-:Y:S01]  /*4fd0*/  IMAD.MOV.U32 R9, RZ, RZ, 0x1 ;  /* 0x00000001ff097424 */ /* 0x000fe200078e00ff */
[----:B------:R-:W-:Y:S01]  /*4fe0*/  USHF.L.U32 UR7, UR7, UR6, URZ ;  /* 0x0000000607077299 */ /* 0x000fe2000800063f */
[----:B------:R-:W-:Y:S01]  /*4ff0*/  LOP3.LUT R13, R19, 0x2, RZ, 0xfc, !PT ;  /* 0x00000002130d7812 */ /* 0x000fe200078efcff */
[----:B------:R-:W-:-:S02]  /*5000*/  USHF.L.U32 UR18, UR8, UR6, URZ ;  /* 0x0000000608127299 */ /* 0x000fc4000800063f */
[----:B------:R-:W-:Y:S01]  /*5010*/  ULOP3.LUT UR17, URZ, UR7, URZ, 0x33, !UPT ;  /* 0x000000073f117292 */ /* 0x000fe2000f8e333f */
[----:B------:R-:W-:Y:S01]  /*5020*/  ULDC UR6, c[0x0][0x14] ;  /* 0x0000050000067ab9 */ /* 0x000fe20000000800 */
[----:B------:R-:W-:Y:S01]  /*5030*/  ULDC.64 UR22, c[0x0][0x198] ;  /* 0x0000660000167ab9 */ /* 0x000fe20000000a00 */
[----:B------:R-:W-:Y:S02]  /*5040*/  UIMAD.WIDE.U32 UR20, UR4, UR6, URZ ;  /* 0x00000006041472a5 */ /* 0x000fe4000f8e003f */
[----:B------:R-:W-:Y:S01]  /*5050*/  UIMAD UR13, UR5, UR6, URZ ;  /* 0x00000006050d72a4 */ /* 0x000fe2000f8e023f */
[----:B0-----:R-:W-:-:S03]  /*5060*/  VIADD R0, R0, 0x3f ;  /* 0x0000003f00007836 */ /* 0x001fc60000000000 */
[----:B------:R-:W-:Y:S02]  /*5070*/  UIADD3 UR13, UR21, UR13, URZ ;  /* 0x0000000d150d7290 */ /* 0x000fe4000fffe03f */
[----:B------:R-:W-:-:S04]  /*5080*/  SHF.R.S32.HI R3, RZ, 0x1f, R0 ;  /* 0x0000001fff037819 */ /* 0x000fc80000011400 */
[----:B------:R-:W-:Y:S01]  /*5090*/  LEA.HI R8, R3, R0, RZ, 0x6 ;  /* 0x0000000003087211 */ /* 0x000fe200078f30ff */
[C---:B-1----:R-:W-:Y:S02]  /*50a0*/  IMAD.SHL.U32 R10, R11.reuse, 0x20, RZ ;  /* 0x000000200b0a7824 */ /* 0x042fe400078e00ff */
[----:B------:R-:W-:Y:S01]  /*50b0*/  IMAD.SHL.U32 R11, R11, 0x800, RZ ;  /* 0x000008000b0b7824 */ /* 0x000fe200078e00ff */
[----:B------:R-:W-:Y:S01]  /*50c0*/  SHF.R.S32.HI R8, RZ, 0x6, R8 ;  /* 0x00000006ff087819 */ /* 0x000fe20000011408 */
[----:B------:R-:W-:Y:S01]  /*50d0*/  IMAD.MOV.U32 R0, RZ, RZ, 0x1 ;  /* 0x00000001ff007424 */ /* 0x000fe200078e00ff */
[----:B------:R-:W-:Y:S01]  /*50e0*/  LOP3.LUT R10, R10, 0x20, RZ, 0xc0, !PT ;  /* 0x000000200a0a7812 */ /* 0x000fe200078ec0ff */
[----:B------:R-:W-:Y:S01]  /*50f0*/  IMAD.MOV.U32 R3, RZ, RZ, RZ ;  /* 0x000000ffff037224 */ /* 0x000fe200078e00ff */
[----:B------:R-:W-:Y:S01]  /*5100*/  LOP3.LUT R11, R11, 0x800, RZ, 0xc0, !PT ;  /* 0x000008000b0b7812 */ /* 0x000fe200078ec0ff */
[----:B------:R-:W-:-:S07]  /*5110*/  VIADD R12, R8, 0x1 ;  /* 0x00000001080c7836 */ /* 0x000fce0000000000 */
.L_x_113:
[----:B------:R-:W-:-:S03]  /*5120*/  UMOV UR4, 0xffffffff ;  /* 0xffffffff00047882 */ /* 0x000fc60000000000 */
[----:B------:R-:W-:Y:S05]  /*5130*/  BRA.DIV UR4, `(.L_x_103) ;  /* 0x0000000e04a87947 */ /* 0x000fea000b800000 */
[----:B------:R-:W-:-:S13]  /*5140*/  ELECT P6, URZ, PT ;  /* 0x00000000003f782f */ /* 0x000fda00038c0000 */
.L_x_124:
[----:B------:R-:W0:Y:S01]  /*5150*/  LDC R4, c[0x0][0x28c] ;  /* 0x0000a300ff047b82 */ /* 0x000e220000000800 */
[----:B------:R-:W-:Y:S01]  /*5160*/  BSSY B1, `(.L_x_104) ;  /* 0x0000038000017945 */ /* 0x000fe20003800000 */
[----:B0-----:R-:W-:-:S13]  /*5170*/  ISETP.LT.OR P6, PT, R4, 0x1, !P6 ;  /* 0x000000010400780c */ /* 0x001fda00077c1670 */
[----:B------:R-:W-:Y:S05]  /*5180*/  @P6 BRA `(.L_x_105) ;  /* 0x0000000000d46947 */ /* 0x000fea0003800000 */
[----:B------:R-:W-:Y:S02]  /*5190*/  IMAD R21, R21, 0x40, R10 ;  /* 0x0000004015157824 */ /* 0x000fe400078e020a */
[----:B------:R-:W-:Y:S02]  /*51a0*/  IMAD.SHL.U32 R22, R20, 0x80, RZ ;  /* 0x0000008014167824 */ /* 0x000fe400078e00ff */
[----:B------:R-:W-:Y:S02]  /*51b0*/  IMAD.MOV.U32 R24, RZ, RZ, RZ ;  /* 0x000000ffff187224 */ /* 0x000fe400078e00ff */
[----:B------:R-:W-:Y:S02]  /*51c0*/  IMAD.MOV.U32 R4, RZ, RZ, R12 ;  /* 0x000000ffff047224 */ /* 0x000fe400078e000c */
[----:B------:R-:W-:Y:S02]  /*51d0*/  IMAD.MOV.U32 R5, RZ, RZ, R0 ;  /* 0x000000ffff057224 */ /* 0x000fe400078e0000 */
[----:B------:R-:W-:-:S07]  /*51e0*/  IMAD.MOV.U32 R14, RZ, RZ, R3 ;  /* 0x000000ffff0e7224 */ /* 0x000fce00078e0003 */
.L_x_108:
[----:B------:R-:W0:Y:S01]  /*51f0*/  S2R R20, SR_CgaCtaId ;  /* 0x0000000000147919 */ /* 0x000e220000008800 */
[----:B------:R-:W-:Y:S02]  /*5200*/  MOV R7, 0x400 ;  /* 0x0000040000077802 */ /* 0x000fe40000000f00 */
[----:B------:R-:W-:-:S13]  /*5210*/  LOP3.LUT P1, RZ, R18, 0x7f, RZ, 0xc0, !PT ;  /* 0x0000007f12ff7812 */ /* 0x000fda000782c0ff */
[----:B------:R-:W1:Y:S01]  /*5220*/  @!P1 LDC R15, c[0x0][0x500] ;  /* 0x00014000ff0f9b82 */ /* 0x000e620000000800 */
[----:B0-----:R-:W-:Y:S02]  /*5230*/  LEA R23, R20, R7, 0x18 ;  /* 0x0000000714177211 */ /* 0x001fe400078ec0ff */
[----:B------:R-:W-:-:S03]  /*5240*/  SHF.L.U32 R7, R5, 0x1f, RZ ;  /* 0x0000001f05077819 */ /* 0x000fc600000006ff */
[----:B------:R-:W-:-:S04]  /*5250*/  IMAD R20, R14, 0x8, R23 ;  /* 0x000000080e147824 */ /* 0x000fc800078e0217 */
[----:B------:R-:W0:Y:S02]  /*5260*/  SYNCS.PHASECHK.TRANS64.TRYWAIT P0, [R20+URZ+0x20], R7 ;  /* 0x00002007140075a7 */ /* 0x000e24000800017f */
[----:B01----:R-:W-:Y:S05]  /*5270*/  @!P0 BRA `(.L_x_106) ;  /* 0x0000000c00788947 */ /* 0x003fea0003800000 */
.L_x_125:
[----:B0-----:R-:W-:Y:S01]  /*5280*/  PRMT R7, R13, 0x9910, RZ ;  /* 0x000099100d077816 */ /* 0x001fe200000000ff */
[----:B------:R0:W-:Y:S03]  /*5290*/  @!P1 SYNCS.ARRIVE.TRANS64 RZ, [R20+URZ], R15 ;  /* 0x0000000f14ff99a7 */ /* 0x0001e6000800003f */
[----:B------:R-:W-:-:S13]  /*52a0*/  ISETP.NE.AND P0, PT, R7, 0x2, PT ;  /* 0x000000020700780c */ /* 0x000fda0003f05270 */
[----:B0-----:R-:W-:Y:S05]  /*52b0*/  @P0 BRA `(.L_x_107) ;  /* 0x0000000000040947 */ /* 0x001fea0003800000 */
[----:B------:R-:W-:Y:S01]  /*52c0*/  BPT.TRAP 0x1 ;  /* 0x000000040000795c */ /* 0x000fe20000300000 */
.L_x_107:
[----:B------:R-:W-:Y:S01]  /*52d0*/  IMAD R7, R14, 0x1000, R11 ;  /* 0x000010000e077824 */ /* 0x000fe200078e020b */
[----:B------:R-:W-:Y:S01]  /*52e0*/  R2UR UR9, R20 ;  /* 0x00000000140972ca */ /* 0x000fe200000e0000 */
[--C-:B------:R-:W-:Y:S01]  /*52f0*/  IMAD R15, R14, 0x4000, R23.reuse ;  /* 0x000040000e0f7824 */ /* 0x100fe200078e0217 */
[----:B------:R-:W-:Y:S01]  /*5300*/  UIADD3 UR4, UP0, UR22, 0xf0, URZ ;  /* 0x000000f016047890 */ /* 0x000fe2000ff1e03f */
[----:B------:R-:W-:Y:S01]  /*5310*/  IMAD R7, R7, 0x2, R23 ;  /* 0x0000000207077824 */ /* 0x000fe200078e0217 */
[----:B------:R-:W-:Y:S01]  /*5320*/  R2UR UR11, R22 ;  /* 0x00000000160b72ca */ /* 0x000fe200000e0000 */
[----:B------:R-:W-:Y:S01]  /*5330*/  VIADD R4, R4, 0xffffffff ;  /* 0xffffffff04047836 */ /* 0x000fe20000000000 */
[----:B------:R-:W-:Y:S01]  /*5340*/  R2UR UR5, R15 ;  /* 0x000000000f0572ca */ /* 0x000fe200000e0000 */
[----:B------:R-:W-:Y:S01]  /*5350*/  UIADD3 UR24, UP1, UR22, 0x1f0, URZ ;  /* 0x000001f016187890 */ /* 0x000fe2000ff3e03f */
[----:B------:R-:W-:Y:S01]  /*5360*/  R2UR UR8, R7 ;  /* 0x00000000070872ca */ /* 0x000fe200000e0000 */
[----:B------:R-:W-:Y:S01]  /*5370*/  VIADD R14, R14, 0x1 ;  /* 0x000000010e0e7836 */ /* 0x000fe20000000000 */
[----:B------:R-:W-:Y:S01]  /*5380*/  R2UR UR10, R24 ;  /* 0x00000000180a72ca */ /* 0x000fe200000e0000 */
[----:B------:R-:W-:Y:S01]  /*5390*/  UIADD3.X UR25, URZ, UR23, URZ, UP1, !UPT ;  /* 0x000000173f197290 */ /* 0x000fe20008ffe43f */
[----:B------:R-:W-:Y:S01]  /*53a0*/  R2UR UR12, R6 ;  /* 0x00000000060c72ca */ /* 0x000fe200000e0000 */
[----:B------:R-:W-:Y:S01]  /*53b0*/  UMOV UR6, 0x0 ;  /* 0x0000000000067882 */ /* 0x000fe20000000000 */
[----:B------:R-:W-:Y:S01]  /*53c0*/  R2UR UR19, R21 ;  /* 0x00000000151372ca */ /* 0x000fe200000e0000 */
[----:B------:R-:W-:Y:S01]  /*53d0*/  UMOV UR7, 0x10000000 ;  /* 0x1000000000077882 */ /* 0x000fe20000000000 */
[----:B------:R-:W-:Y:S01]  /*53e0*/  ISETP.GT.AND P1, PT, R4, 0x1, PT ;  /* 0x000000010400780c */ /* 0x000fe20003f24270 */
[----:B------:R-:W-:Y:S01]  /*53f0*/  UMOV UR26, 0x30000 ;  /* 0x00030000001a7882 */ /* 0x000fe20000000000 */
[----:B------:R-:W-:Y:S01]  /*5400*/  ISETP.NE.AND P0, PT, R14, 0x4, PT ;  /* 0x000000040e00780c */ /* 0x000fe20003f05270 */
[----:B------:R-:W-:Y:S01]  /*5410*/  UIADD3 UR14, UR5, 0x100, URZ ;  /* 0x00000100050e7890 */ /* 0x000fe2000fffe03f */
[----:B------:R-:W-:Y:S01]  /*5420*/  VIADD R24, R24, 0x40 ;  /* 0x0000004018187836 */ /* 0x000fe20000000000 */
[----:B------:R-:W-:Y:S01]  /*5430*/  UIADD3.X UR5, URZ, UR23, URZ, UP0, !UPT ;  /* 0x000000173f057290 */ /* 0x000fe200087fe43f */
[----:B------:R-:W-:Y:S01]  /*5440*/  SEL R20, RZ, 0x1, P0 ;  /* 0x00000001ff147807 */ /* 0x000fe20000000000 */
[----:B------:R-:W-:Y:S01]  /*5450*/  UIADD3 UR15, UR8, 0x10100, URZ ;  /* 0x00010100080f7890 */ /* 0x000fe2000fffe03f */
[----:B------:R-:W-:-:S02]  /*5460*/  SEL R14, R14, RZ, P0 ;  /* 0x000000ff0e0e7207 */ /* 0x000fc40000000000 */
[----:B------:R-:W-:Y:S01]  /*5470*/  UMOV UR8, UR14 ;  /* 0x0000000e00087c82 */ /* 0x000fe20008000000 */
[----:B------:R-:W-:-:S03]  /*5480*/  LOP3.LUT R5, R5, R20, RZ, 0x3c, !PT ;  /* 0x0000001405057212 */ /* 0x000fc600078e3cff */
[----:B------:R0:W-:Y:S02]  /*5490*/  UTMALDG.3D [UR8], [UR4], desc[UR6] ;  /* 0x00000608040075b4 */ /* 0x0001e40008011000 */
[----:B0-----:R-:W-:Y:S01]  /*54a0*/  UMOV UR8, UR15 ;  /* 0x0000000f00087c82 */ /* 0x001fe20008000000 */
[----:B------:R-:W-:Y:S02]  /*54b0*/  UMOV UR11, UR19 ;  /* 0x00000013000b7c82 */ /* 0x000fe40008000000 */
[----:B------:R0:W-:Y:S02]  /*54c0*/  UTMALDG.3D.MULTICAST [UR8], [UR24], UR26, desc[UR6] ;  /* 0x00000608180073b4 */ /* 0x0001e4000801181a */
[----:B0-----:R-:W-:Y:S05]  /*54d0*/  @P1 BRA `(.L_x_108) ;  /* 0xfffffffc00441947 */ /* 0x001fea000383ffff */
.L_x_105:
[----:B------:R-:W-:Y:S05]  /*54e0*/  BSYNC B1 ;  /* 0x0000000000017941 */ /* 0x000fea0003800000 */
.L_x_104:
[----:B------:R-:W-:Y:S01]  /*54f0*/  LOP3.LUT P1, RZ, R9, 0xff, RZ, 0xc0, !PT ;  /* 0x000000ff09ff7812 */ /* 0x000fe2000782c0ff */
[----:B------:R-:W-:Y:S01]  /*5500*/  IMAD.IADD R3, R8, 0x1, R3 ;  /* 0x0000000108037824 */ /* 0x000fe200078e0203 */
[----:B------:R-:W-:Y:S01]  /*5510*/  IADD3 R16, P2, R16, UR20, RZ ;  /* 0x0000001410107c10 */ /* 0x000fe2000ff5e0ff */
[----:B------:R-:W-:Y:S01]  /*5520*/  ULDC.64 UR4, c[0x0][0x650] ;  /* 0x0001940000047ab9 */ /* 0x000fe20000000a00 */
[----:B------:R-:W-:Y:S01]  /*5530*/  BSSY B1, `(.L_x_109) ;  /* 0x000006d000017945 */ /* 0x000fe20003800000 */
[----:B------:R-:W-:Y:S01]  /*5540*/  IMAD.MOV.U32 R20, RZ, RZ, -0x1 ;  /* 0xffffffffff147424 */ /* 0x000fe200078e00ff */
[----:B------:R-:W-:Y:S01]  /*5550*/  ISETP.GT.U32.AND P0, PT, R3, 0x3, PT ;  /* 0x000000030300780c */ /* 0x000fe20003f04070 */
[----:B------:R-:W-:Y:S01]  /*5560*/  IMAD.MOV.U32 R21, RZ, RZ, -0x1 ;  /* 0xffffffffff157424 */ /* 0x000fe200078e00ff */
[----:B------:R-:W-:Y:S02]  /*5570*/  SHF.R.U32.HI R4, RZ, 0x2, R3 ;  /* 0x00000002ff047819 */ /* 0x000fe40000011603 */
[----:B------:R-:W-:-:S02]  /*5580*/  ISETP.LT.U32.AND P0, PT, R8, 0x4, P0 ;  /* 0x000000040800780c */ /* 0x000fc40000701070 */
[----:B------:R-:W-:Y:S01]  /*5590*/  IADD3.X R17, R17, UR13, RZ, P2, !PT ;  /* 0x0000000d11117c10 */ /* 0x000fe200097fe4ff */
[----:B------:R-:W0:Y:S01]  /*55a0*/  @P1 S2R R6, SR_CgaCtaId ;  /* 0x0000000000061919 */ /* 0x000e220000008800 */
[----:B------:R-:W-:Y:S02]  /*55b0*/  @P1 MOV R5, 0x400 ;  /* 0x0000040000051802 */ /* 0x000fe40000000f00 */
[----:B------:R-:W-:Y:S02]  /*55c0*/  ISETP.GE.U32.AND P2, PT, R16, UR4, PT ;  /* 0x0000000410007c0c */ /* 0x000fe4000bf46070 */
[----:B------:R-:W-:Y:S02]  /*55d0*/  LOP3.LUT R4, R4, 0x1, RZ, 0xc0, !PT ;  /* 0x0000000104047812 */ /* 0x000fe400078ec0ff */
[----:B------:R-:W-:Y:S02]  /*55e0*/  LOP3.LUT R3, R3, 0x3, RZ, 0xc0, !PT ;  /* 0x0000000303037812 */ /* 0x000fe400078ec0ff */
[----:B------:R-:W-:-:S02]  /*55f0*/  PRMT R9, RZ, 0x7610, R9 ;  /* 0x00007610ff097816 */ /* 0x000fc40000000009 */
[----:B0-----:R-:W-:Y:S01]  /*5600*/  @P1 LEA R5, R6, R5, 0x18 ;  /* 0x0000000506051211 */ /* 0x001fe200078ec0ff */
[----:B------:R-:W-:-:S03]  /*5610*/  IMAD.MOV.U32 R6, RZ, RZ, -0x1 ;  /* 0xffffffffff067424 */ /* 0x000fc600078e00ff */
[----:B------:R0:W-:Y:S01]  /*5620*/  @P1 SYNCS.ARRIVE.TRANS64.A1T0 RZ, [R5+URZ+0x58], RZ ;  /* 0x000058ff05ff19a7 */ /* 0x0001e2000810003f */
[----:B------:R-:W-:-:S04]  /*5630*/  ISETP.NE.U32.AND P1, PT, R4, 0x1, PT ;  /* 0x000000010400780c */ /* 0x000fc80003f25070 */
[----:B------:R-:W-:Y:S02]  /*5640*/  ISETP.GT.U32.AND P1, PT, R8, 0x3, !P1 ;  /* 0x000000030800780c */ /* 0x000fe40004f24070 */
[----:B0-----:R-:W-:Y:S02]  /*5650*/  SEL R5, RZ, 0x1, !P0 ;  /* 0x00000001ff057807 */ /* 0x001fe40004000000 */
[----:B------:R-:W-:Y:S02]  /*5660*/  ISETP.GE.U32.AND.EX P0, PT, R17, UR5, PT, P2 ;  /* 0x0000000511007c0c */ /* 0x000fe4000bf06120 */
[----:B------:R-:W-:-:S04]  /*5670*/  SEL R4, RZ, 0x1, !P1 ;  /* 0x00000001ff047807 */ /* 0x000fc80004800000 */
[----:B------:R-:W-:Y:S02]  /*5680*/  LOP3.LUT R0, R4, R0, R5, 0x96, !PT ;  /* 0x0000000004007212 */ /* 0x000fe400078e9605 */
[----:B------:R-:W-:-:S05]  /*5690*/  PRMT R4, RZ, 0x7610, R4 ;  /* 0x00007610ff047816 */ /* 0x000fca0000000004 */
[----:B------:R-:W-:Y:S05]  /*56a0*/  @P0 BRA `(.L_x_110) ;  /* 0x0000000400540947 */ /* 0x000fea0003800000 */
[----:B------:R-:W0:Y:S01]  /*56b0*/  S2R R15, SR_CTAID.X ;  /* 0x00000000000f7919 */ /* 0x000e220000002500 */
[----:B------:R-:W-:Y:S01]  /*56c0*/  ULDC.64 UR4, c[0x0][0x628] ;  /* 0x00018a0000047ab9 */ /* 0x000fe20000000a00 */
[----:B------:R-:W-:Y:S01]  /*56d0*/  ULDC UR7, c[0x0][0x630] ;  /* 0x00018c0000077ab9 */ /* 0x000fe20000000800 */
[----:B------:R-:W-:Y:S01]  /*56e0*/  ISETP.NE.U32.AND P0, PT, RZ, UR4, PT ;  /* 0x00000004ff007c0c */ /* 0x000fe2000bf05070 */
[----:B------:R-:W1:Y:S01]  /*56f0*/  S2R R20, SR_CTAID.Y ;  /* 0x0000000000147919 */ /* 0x000e620000002600 */
[----:B------:R-:W-:Y:S01]  /*5700*/  ULDC UR8, c[0x0][0x150] ;  /* 0x0000540000087ab9 */ /* 0x000fe20000000800 */
[----:B------:R-:W-:Y:S01]  /*5710*/  IMAD.MOV.U32 R4, RZ, RZ, R16 ;  /* 0x000000ffff047224 */ /* 0x000fe200078e0010 */
[----:B------:R-:W-:Y:S01]  /*5720*/  ISETP.NE.AND.EX P0, PT, RZ, UR5, PT, P0 ;  /* 0x00000005ff007c0c */ /* 0x000fe2000bf05300 */
[----:B------:R-:W-:Y:S01]  /*5730*/  IMAD.MOV.U32 R5, RZ, RZ, R17 ;  /* 0x000000ffff057224 */ /* 0x000fe200078e0011 */
[----:B0-----:R-:W-:-:S11]  /*5740*/  I2FP.F32.U32 R22, R15 ;  /* 0x0000000f00167245 */ /* 0x001fd60000201000 */
[----:B------:R-:W-:Y:S05]  /*5750*/  @!P0 BRA `(.L_x_111) ;  /* 0x0000000000288947 */ /* 0x000fea0003800000 */
[----:B------:R-:W-:Y:S02]  /*5760*/  ULDC UR6, c[0x0][0x634] ;  /* 0x00018d0000067ab9 */ /* 0x000fe40000000800 */
[----:B------:R-:W-:-:S05]  /*5770*/  IADD3 R5, P0, R16, UR6, RZ ;  /* 0x0000000610057c10 */ /* 0x000fca000ff1e0ff */
[----:B------:R-:W-:-:S04]  /*5780*/  IMAD.X R21, RZ, RZ, R17, P0 ;  /* 0x000000ffff157224 */ /* 0x000fc800000e0611 */
[----:B------:R-:W-:-:S04]  /*5790*/  IMAD.WIDE.U32 R6, R21, UR4, RZ ;  /* 0x0000000415067c25 */ /* 0x000fc8000f8e00ff */
[----:B------:R-:W-:-:S04]  /*57a0*/  IMAD.WIDE.U32 R6, P0, R5, UR5, R6 ;  /* 0x0000000505067c25 */ /* 0x000fc8000f800006 */
[----:B------:R-:W-:-:S04]  /*57b0*/  IMAD.WIDE.U32 R4, R5, UR4, RZ ;  /* 0x0000000405047c25 */ /* 0x000fc8000f8e00ff */
[----:B------:R-:W-:Y:S01]  /*57c0*/  IMAD.MOV.U32 R4, RZ, RZ, R7 ;  /* 0x000000ffff047224 */ /* 0x000fe200078e0007 */
[----:B------:R-:W-:Y:S01]  /*57d0*/  IADD3 RZ, P1, R5, R6, RZ ;  /* 0x0000000605ff7210 */ /* 0x000fe20007f3e0ff */
[----:B------:R-:W-:-:S04]  /*57e0*/  IMAD.X R5, RZ, RZ, RZ, P0 ;  /* 0x000000ffff057224 */ /* 0x000fc800000e06ff */
[----:B------:R-:W-:-:S08]  /*57f0*/  IMAD.WIDE.U32.X R4, R21, UR5, R4, P1 ;  /* 0x0000000515047c25 */ /* 0x000fd000088e0404 */
.L_x_111:
[--C-:B------:R-:W-:Y:S01]  /*5800*/  SHF.R.U64 R14, R4, UR7, R5.reuse ;  /* 0x00000007040e7c19 */ /* 0x100fe20008001205 */
[----:B------:R-:W-:Y:S01]  /*5810*/  FMUL R22, R22, UR8 ;  /* 0x0000000816167c20 */ /* 0x000fe20008400000 */
[----:B------:R-:W-:Y:S01]  /*5820*/  SHF.R.U32.HI R4, RZ, UR7, R5 ;  /* 0x00000007ff047c19 */ /* 0x000fe20008011605 */
[----:B------:R-:W0:Y:S01]  /*5830*/  LDC R6, c[0x0][0x144] ;  /* 0x00005100ff067b82 */ /* 0x000e220000000800 */
[----:B------:R-:W-:Y:S01]  /*5840*/  IADD3 R5, P0, RZ, -R14, RZ ;  /* 0x8000000eff057210 */ /* 0x000fe20007f1e0ff */
[----:B------:R-:W-:Y:S01]  /*5850*/  ULDC UR6, c[0x0][0x154] ;  /* 0x0000550000067ab9 */ /* 0x000fe20000000800 */
[----:B-1----:R-:W-:Y:S01]  /*5860*/  I2FP.F32.U32 R7, R20 ;  /* 0x0000001400077245 */ /* 0x002fe20000201000 */
[----:B------:R-:W1:Y:S01]  /*5870*/  F2I.U32.TRUNC.NTZ R22, R22 ;  /* 0x0000001600167305 */ /* 0x000e62000020f000 */
[----:B------:R-:W-:Y:S01]  /*5880*/  ULDC.64 UR4, c[0x0][0x620] ;  /* 0x0001880000047ab9 */ /* 0x000fe20000000a00 */
[----:B------:R-:W-:Y:S01]  /*5890*/  IMAD.X R4, RZ, RZ, ~R4, P0 ;  /* 0x000000ffff047224 */ /* 0x000fe200000e0e04 */
[----:B------:R-:W-:Y:S01]  /*58a0*/  ISETP.NE.AND P2, PT, R2, 0x1, PT ;  /* 0x000000010200780c */ /* 0x000fe20003f45270 */
[----:B------:R-:W-:Y:S01]  /*58b0*/  FMUL R23, R7, UR6 ;  /* 0x0000000607177c20 */ /* 0x000fe20008400000 */
[----:B------:R-:W2:Y:S01]  /*58c0*/  LDC R25, c[0x0][0x148] ;  /* 0x00005200ff197b82 */ /* 0x000ea20000000800 */
[----:B------:R-:W-:Y:S01]  /*58d0*/  IMAD R4, R4, UR4, RZ ;  /* 0x0000000404047c24 */ /* 0x000fe2000f8e02ff */
[----:B------:R-:W-:-:S02]  /*58e0*/  ULDC.64 UR6, c[0x0][0x640] ;  /* 0x0001900000067ab9 */ /* 0x000fc40000000a00 */
[----:B------:R-:W-:Y:S01]  /*58f0*/  ISETP.NE.U32.AND P0, PT, RZ, UR6, PT ;  /* 0x00000006ff007c0c */ /* 0x000fe2000bf05070 */
[----:B------:R-:W3:Y:S01]  /*5900*/  F2I.U32.TRUNC.NTZ R23, R23 ;  /* 0x0000001700177305 */ /* 0x000ee2000020f000 */
[C---:B------:R-:W-:Y:S02]  /*5910*/  IMAD R7, R5.reuse, UR5, R4 ;  /* 0x0000000505077c24 */ /* 0x040fe4000f8e0204 */
[----:B------:R-:W-:Y:S01]  /*5920*/  IMAD.WIDE.U32 R4, R5, UR4, R16 ;  /* 0x0000000405047c25 */ /* 0x000fe2000f8e0010 */
[----:B------:R-:W-:Y:S01]  /*5930*/  ULDC UR4, c[0x0][0x618] ;  /* 0x0001860000047ab9 */ /* 0x000fe20000000800 */
[----:B------:R-:W-:Y:S02]  /*5940*/  ISETP.NE.AND.EX P0, PT, RZ, UR7, PT, P0 ;  /* 0x00000007ff007c0c */ /* 0x000fe4000bf05300 */
[----:B------:R-:W-:Y:S02]  /*5950*/  IMAD.IADD R5, R5, 0x1, R7 ;  /* 0x0000000105057824 */ /* 0x000fe400078e0207 */
[----:B-1----:R-:W-:-:S03]  /*5960*/  IMAD.MOV R22, RZ, RZ, -R22 ;  /* 0x000000ffff167224 */ /* 0x002fc600078e0a16 */
[----:B------:R-:W-:Y:S01]  /*5970*/  SHF.R.U64 R21, R4, UR4, R5 ;  /* 0x0000000404157c19 */ /* 0x000fe20008001205 */
[----:B0-----:R-:W-:Y:S01]  /*5980*/  IMAD R15, R6, R22, R15 ;  /* 0x00000016060f7224 */ /* 0x001fe200078e020f */
[----:B------:R-:W-:Y:S01]  /*5990*/  SHF.R.U32.HI R4, RZ, UR4, R5 ;  /* 0x00000004ff047c19 */ /* 0x000fe20008011605 */
[----:B------:R-:W-:Y:S01]  /*59a0*/  ULDC UR4, c[0x0][0x608] ;  /* 0x0001820000047ab9 */ /* 0x000fe20000000800 */
[----:B---3--:R-:W-:Y:S02]  /*59b0*/  IMAD.MOV R6, RZ, RZ, -R23 ;  /* 0x000000ffff067224 */ /* 0x008fe400078e0a17 */
[--C-:B------:R-:W-:Y:S02]  /*59c0*/  SHF.R.U64 R22, R21, UR4, R4.reuse ;  /* 0x0000000415167c19 */ /* 0x100fe40008001204 */
[----:B------:R-:W-:Y:S01]  /*59d0*/  SHF.R.U32.HI R5, RZ, UR4, R4 ;  /* 0x00000004ff057c19 */ /* 0x000fe20008011604 */
[----:B------:R-:W-:Y:S01]  /*59e0*/  ULDC UR4, c[0x0][0x658] ;  /* 0x0001960000047ab9 */ /* 0x000fe20000000800 */
[----:B--2---:R-:W-:-:S02]  /*59f0*/  @P2 IMAD R15, R25, R6, R20 ;  /* 0x00000006190f2224 */ /* 0x004fc400078e0214 */
[--C-:B------:R-:W-:Y:S02]  /*5a00*/  SHF.R.U64 R20, R22, UR4, R5.reuse ;  /* 0x0000000416147c19 */ /* 0x100fe40008001205 */
[----:B------:R-:W-:-:S03]  /*5a10*/  SHF.R.U32.HI R23, RZ, UR4, R5 ;  /* 0x00000004ff177c19 */ /* 0x000fc60008011605 */
[----:B------:R-:W-:Y:S02]  /*5a20*/  IMAD.MOV.U32 R6, RZ, RZ, R20 ;  /* 0x000000ffff067224 */ /* 0x000fe400078e0014 */
[----:B------:R-:W-:Y:S01]  /*5a30*/  IMAD.MOV.U32 R5, RZ, RZ, R23 ;  /* 0x000000ffff057224 */ /* 0x000fe200078e0017 */
[----:B------:R-:W-:Y:S06]  /*5a40*/  @!P0 BRA `(.L_x_112) ;  /* 0x00000000002c8947 */ /* 0x000fec0003800000 */
        /* <DEDUP_REMOVED lines=9> */
[----:B------:R-:W-:-:S04]  /*5ae0*/  IMAD.WIDE.U32.X R4, R23, UR7, R4, P1 ;  /* 0x0000000717047c25 */ /* 0x000fc800088e0404 */
[----:B------:R-:W-:-:S07]  /*5af0*/  IMAD.MOV.U32 R6, RZ, RZ, R4 ;  /* 0x000000ffff067224 */ /* 0x000fce00078e0004 */
.L_x_112:
[----:B------:R-:W-:Y:S01]  /*5b00*/  ULDC UR4, c[0x0][0x648] ;  /* 0x0001920000047ab9 */ /* 0x000fe20000000800 */
[----:B------:R-:W-:Y:S01]  /*5b10*/  LOP3.LUT R4, R22, UR17, RZ, 0xc0, !PT ;  /* 0x0000001116047c12 */ /* 0x000fe2000f8ec0ff */
[----:B------:R-:W-:Y:S01]  /*5b20*/  ULDC UR5, c[0x0][0x610] ;  /* 0x0001840000057ab9 */ /* 0x000fe20000000800 */
[----:B------:R-:W-:Y:S01]  /*5b30*/  SHF.R.U64 R5, R6, UR4, R5 ;  /* 0x0000000406057c19 */ /* 0x000fe20008001205 */
[----:B------:R-:W-:Y:S01]  /*5b40*/  ULDC UR4, c[0x0][0x638] ;  /* 0x00018e0000047ab9 */ /* 0x000fe20000000800 */
[----:B------:R-:W-:Y:S01]  /*5b50*/  LOP3.LUT R21, R21, UR16, RZ, 0xc0, !PT ;  /* 0x0000001015157c12 */ /* 0x000fe2000f8ec0ff */
[----:B------:R-:W-:Y:S02]  /*5b60*/  IMAD.MOV.U32 R6, RZ, RZ, R14 ;  /* 0x000000ffff067224 */ /* 0x000fe400078e000e */
[----:B------:R-:W-:Y:S02]  /*5b70*/  IMAD.MOV R7, RZ, RZ, -R5 ;  /* 0x000000ffff077224 */ /* 0x000fe400078e0a05 */
[----:B------:R-:W-:-:S02]  /*5b80*/  IMAD R4, R5, UR18, R4 ;  /* 0x0000001205047c24 */ /* 0x000fc4000f8e0204 */
[----:B------:R-:W-:Y:S01]  /*5b90*/  IMAD R20, R7, UR4, R20 ;  /* 0x0000000407147c24 */ /* 0x000fe2000f8e0214 */
[----:B------:R-:W-:Y:S01]  /*5ba0*/  ULDC UR4, c[0x0][0x600] ;  /* 0x0001800000047ab9 */ /* 0x000fe20000000800 */
[----:B------:R-:W-:Y:S02]  /*5bb0*/  IMAD R15, R4, UR5, R15 ;  /* 0x00000005040f7c24 */ /* 0x000fe4000f8e020f */
[----:B------:R-:W-:Y:S02]  /*5bc0*/  IMAD R20, R20, UR4, R21 ;  /* 0x0000000414147c24 */ /* 0x000fe4000f8e0215 */
[----:B------:R-:W-:-:S03]  /*5bd0*/  IMAD.MOV.U32 R4, RZ, RZ, 0x1 ;  /* 0x00000001ff047424 */ /* 0x000fc600078e00ff */
[----:B------:R-:W-:Y:S02]  /*5be0*/  SEL R21, R20, R15, !P2 ;  /* 0x0000000f14157207 */ /* 0x000fe40005000000 */
[----:B------:R-:W-:-:S07]  /*5bf0*/  SEL R20, R15, R20, !P2 ;  /* 0x000000140f147207 */ /* 0x000fce0005000000 */
.L_x_110:
[----:B------:R-:W-:Y:S05]  /*5c00*/  BSYNC B1 ;  /* 0x0000000000017941 */ /* 0x000fea0003800000 */
.L_x_109:
[----:B------:R-:W-:-:S13]  /*5c10*/  LOP3.LUT P0, RZ, R4, 0xff, RZ, 0xc0, !PT ;  /* 0x000000ff04ff7812 */ /* 0x000fda000780c0ff */
[----:B------:R-:W-:Y:S05]  /*5c20*/  @P0 BRA `(.L_x_113) ;  /* 0xfffffff4003c0947 */ /* 0x000fea000383ffff */
[----:B------:R-:W-:Y:S05]  /*5c30*/  BSYNC B0 ;  /* 0x0000000000007941 */ /* 0x000fea0003800000 */
.L_x_102:
[----:B------:R-:W-:-:S03]  /*5c40*/  UMOV UR4, 0xffffffff ;  /* 0xffffffff00047882 */ /* 0x000fc60000000000 */
[----:B------:R-:W-:Y:S05]  /*5c50*/  BRA.DIV UR4, `(.L_x_114) ;  /* 0x0000000604147947 */ /* 0x000fea000b800000 */
[----:B------:R-:W-:-:S13]  /*5c60*/  ELECT P6, URZ, PT ;  /* 0x00000000003f782f */ /* 0x000fda00038c0000 */
.L_x_128:
[----:B------:R-:W-:Y:S04]  /*5c70*/  BSSY B0, `(.L_x_115) ;  /* 0x000002b000007945 */ /* 0x000fe80003800000 */
[----:B------:R-:W-:Y:S05]  /*5c80*/  @!P6 BRA `(.L_x_116) ;  /* 0x0000000000a4e947 */ /* 0x000fea0003800000 */
[----:B------:R-:W-:-:S04]  /*5c90*/  LOP3.LUT R19, R19, 0x2, RZ, 0xfc, !PT ;  /* 0x0000000213137812 */ /* 0x000fc800078efcff */
[----:B------:R-:W-:-:S13]  /*5ca0*/  ISETP.NE.AND P0, PT, R19, 0x3, PT ;  /* 0x000000031300780c */ /* 0x000fda0003f05270 */
[----:B------:R-:W-:Y:S05]  /*5cb0*/  @!P0 BRA `(.L_x_117) ;  /* 0x0000000000048947 */ /* 0x000fea0003800000 */
[----:B------:R-:W-:Y:S01]  /*5cc0*/  BPT.TRAP 0x1 ;  /* 0x000000040000795c */ /* 0x000fe20000300000 */
.L_x_117:
[----:B------:R-:W0:Y:S01]  /*5cd0*/  S2R R5, SR_CgaCtaId ;  /* 0x0000000000057919 */ /* 0x000e220000008800 */
[----:B------:R-:W-:Y:S02]  /*5ce0*/  MOV R2, 0x400 ;  /* 0x0000040000027802 */ /* 0x000fe40000000f00 */
[----:B------:R-:W-:Y:S02]  /*5cf0*/  SHF.L.U32 R4, R0, 0x1f, RZ ;  /* 0x0000001f00047819 */ /* 0x000fe400000006ff */
[----:B0-----:R-:W-:-:S05]  /*5d00*/  LEA R2, R5, R2, 0x18 ;  /* 0x0000000205027211 */ /* 0x001fca00078ec0ff */
[----:B------:R-:W-:-:S04]  /*5d10*/  VIADD R2, R2, 0x20 ;  /* 0x0000002002027836 */ /* 0x000fc80000000000 */
[C---:B------:R-:W-:Y:S02]  /*5d20*/  IMAD R7, R3.reuse, 0x8, R2 ;  /* 0x0000000803077824 */ /* 0x040fe400078e0202 */
[----:B------:R-:W-:Y:S02]  /*5d30*/  VIADD R3, R3, 0x1 ;  /* 0x0000000103037836 */ /* 0x000fe40000000000 */
[----:B------:R-:W0:Y:S03]  /*5d40*/  SYNCS.PHASECHK.TRANS64.TRYWAIT P0, [R7+URZ], R4 ;  /* 0x00000004070075a7 */ /* 0x000e26000800017f */
[----:B------:R-:W-:-:S04]  /*5d50*/  ISETP.NE.AND P1, PT, R3, 0x4, PT ;  /* 0x000000040300780c */ /* 0x000fc80003f25270 */
[----:B------:R-:W-:Y:S02]  /*5d60*/  SEL R5, RZ, 0x1, P1 ;  /* 0x00000001ff057807 */ /* 0x000fe40000800000 */
[----:B------:R-:W-:Y:S02]  /*5d70*/  SEL R3, R3, RZ, P1 ;  /* 0x000000ff03037207 */ /* 0x000fe40000800000 */
[----:B------:R-:W-:-:S03]  /*5d80*/  LOP3.LUT R6, R0, R5, RZ, 0x3c, !PT ;  /* 0x0000000500067212 */ /* 0x000fc600078e3cff */
[----:B------:R-:W-:Y:S01]  /*5d90*/  IMAD R8, R3, 0x8, R2 ;  /* 0x0000000803087824 */ /* 0x000fe200078e0202 */
[----:B------:R-:W-:Y:S01]  /*5da0*/  SHF.L.U32 R5, R6, 0x1f, RZ ;  /* 0x0000001f06057819 */ /* 0x000fe200000006ff */
[----:B0-----:R-:W-:Y:S06]  /*5db0*/  @!P0 BRA `(.L_x_118) ;  /* 0x0000000000dc8947 */ /* 0x001fec0003800000 */
.L_x_129:
[----:B------:R-:W1:Y:S01]  /*5dc0*/  SYNCS.PHASECHK.TRANS64.TRYWAIT P0, [R8+URZ], R5 ;  /* 0x00000005080075a7 */ /* 0x000e62000800017f */
[----:B------:R-:W-:-:S05]  /*5dd0*/  VIADD R0, R3, 0x1 ;  /* 0x0000000103007836 */ /* 0x000fca0000000000 */
[----:B------:R-:W-:-:S04]  /*5de0*/  ISETP.NE.AND P1, PT, R0, 0x4, PT ;  /* 0x000000040000780c */ /* 0x000fc80003f25270 */
[----:B------:R-:W-:Y:S02]  /*5df0*/  SEL R3, RZ, 0x1, P1 ;  /* 0x00000001ff037807 */ /* 0x000fe40000800000 */
[----:B0-----:R-:W-:Y:S02]  /*5e00*/  SEL R7, R0, RZ, P1 ;  /* 0x000000ff00077207 */ /* 0x001fe40000800000 */
[----:B------:R-:W-:-:S03]  /*5e10*/  LOP3.LUT R9, R6, R3, RZ, 0x3c, !PT ;  /* 0x0000000306097212 */ /* 0x000fc600078e3cff */
[----:B------:R-:W-:Y:S01]  /*5e20*/  IMAD R11, R7, 0x8, R2 ;  /* 0x00000008070b7824 */ /* 0x000fe200078e0202 */
[----:B------:R-:W-:Y:S01]  /*5e30*/  SHF.L.U32 R6, R9, 0x1f, RZ ;  /* 0x0000001f09067819 */ /* 0x000fe200000006ff */
[----:B-1----:R-:W-:Y:S06]  /*5e40*/  @!P0 BRA `(.L_x_119) ;  /* 0x0000000000cc8947 */ /* 0x002fec0003800000 */
.L_x_130:
[----:B------:R-:W1:Y:S01]  /*5e50*/  SYNCS.PHASECHK.TRANS64.TRYWAIT P0, [R11+URZ], R6 ;  /* 0x000000060b0075a7 */ /* 0x000e62000800017f */
[----:B------:R-:W-:-:S05]  /*5e60*/  VIADD R0, R7, 0x1 ;  /* 0x0000000107007836 */ /* 0x000fca0000000000 */
[----:B------:R-:W-:-:S04]  /*5e70*/  ISETP.NE.AND P1, PT, R0, 0x4, PT ;  /* 0x000000040000780c */ /* 0x000fc80003f25270 */
[----:B------:R-:W-:Y:S02]  /*5e80*/  SEL R4, RZ, 0x1, P1 ;  /* 0x00000001ff047807 */ /* 0x000fe40000800000 */
[----:B------:R-:W-:Y:S02]  /*5e90*/  SEL R3, R0, RZ, P1 ;  /* 0x000000ff00037207 */ /* 0x000fe40000800000 */
[----:B------:R-:W-:Y:S01]  /*5ea0*/  LOP3.LUT R0, R9, R4, RZ, 0x3c, !PT ;  /* 0x0000000409007212 */ /* 0x000fe200078e3cff */
[----:B-1----:R-:W-:Y:S06]  /*5eb0*/  @!P0 BRA `(.L_x_120) ;  /* 0x0000000000c48947 */ /* 0x002fec0003800000 */
.L_x_131:
[----:B------:R-:W-:Y:S01]  /*5ec0*/  IMAD R3, R3, 0x8, R2 ;  /* 0x0000000803037824 */ /* 0x000fe200078e0202 */
[----:B------:R-:W-:-:S07]  /*5ed0*/  SHF.L.U32 R0, R0, 0x1f, RZ ;  /* 0x0000001f00007819 */ /* 0x000fce00000006ff */
.L_x_121:
[----:B--2---:R2:W3:Y:S02]  /*5ee0*/  SYNCS.PHASECHK.TRANS64.TRYWAIT P0, [R3+URZ], R0 ;  /* 0x00000000030075a7 */ /* 0x0044e4000800017f */
[----:B---3--:R-:W-:Y:S05]  /*5ef0*/  @!P0 NANOSLEEP.SYNCS 0x989680 ;  /* 0x009896800000895d */ /* 0x008fea0003900000 */
[----:B------:R-:W3:Y:S02]  /*5f00*/  @!P0 SYNCS.PHASECHK.TRANS64 P0, [R3+URZ], R0 ;  /* 0x00000000030085a7 */ /* 0x000ee4000800007f */
[----:B---3--:R-:W-:Y:S05]  /*5f10*/  @!P0 BRA `(.L_x_121) ;  /* 0xfffffffc00f08947 */ /* 0x008fea000383ffff */
.L_x_116:
[----:B------:R-:W-:Y:S05]  /*5f20*/  BSYNC B0 ;  /* 0x0000000000007941 */ /* 0x000fea0003800000 */
.L_x_115:
[----:B------:R-:W-:Y:S05]  /*5f30*/  EXIT ;  /* 0x000000000000794d */ /* 0x000fea0003800000 */
.L_x_21:
[----:B---3--:R3:W4:Y:S02]  /*5f40*/  SYNCS.PHASECHK.TRANS64.TRYWAIT P1, [R3+URZ], R0 ;  /* 0x00000000030075a7 */ /* 0x008724000802017f */
[----:B----4-:R-:W-:Y:S05]  /*5f50*/  @!P1 NANOSLEEP.SYNCS 0x989680 ;  /* 0x009896800000995d */ /* 0x010fea0003900000 */
[----:B------:R-:W4:Y:S02]  /*5f60*/  @!P1 SYNCS.PHASECHK.TRANS64 P1, [R3+URZ], R0 ;  /* 0x00000000030095a7 */ /* 0x000f24000802007f */
[----:B----4-:R-:W-:Y:S05]  /*5f70*/  @!P1 BRA `(.L_x_21) ;  /* 0xfffffffc00f09947 */ /* 0x010fea000383ffff */
[----:B------:R-:W-:Y:S05]  /*5f80*/  BRA `(.L_x_20) ;  /* 0xffffffb400607947 */ /* 0x000fea000383ffff */
.L_x_26:
[----:B-1----:R1:W2:Y:S02]  /*5f90*/  SYNCS.PHASECHK.TRANS64.TRYWAIT P1, [R5+URZ], R4 ;  /* 0x00000004050075a7 */ /* 0x0022a4000802017f */
[----:B--2---:R-:W-:Y:S05]  /*5fa0*/  @!P1 NANOSLEEP.SYNCS 0x989680 ;  /* 0x009896800000995d */ /* 0x004fea0003900000 */
[----:B------:R-:W2:Y:S02]  /*5fb0*/  @!P1 SYNCS.PHASECHK.TRANS64 P1, [R5+URZ], R4 ;  /* 0x00000004050095a7 */ /* 0x000ea4000802007f */
[----:B--2---:R-:W-:Y:S05]  /*5fc0*/  @!P1 BRA `(.L_x_26) ;  /* 0xfffffffc00f09947 */ /* 0x004fea000383ffff */
[----:B------:R-:W-:Y:S05]  /*5fd0*/  BRA `(.L_x_25) ;  /* 0xffffffb800507947 */ /* 0x000fea000383ffff */
.L_x_103:
[----:B------:R-:W-:Y:S01]  /*5fe0*/  BSSY B1, `(.L_x_122) ;  /* 0x0000006000017945 */ /* 0x000fe20003800000 */
[----:B------:R-:W-:-:S07]  /*5ff0*/  IMAD.MOV.U32 R15, RZ, RZ, -0x1 ;  /* 0xffffffffff0f7424 */ /* 0x000fce00078e00ff */
[----:B------:R-:W-:Y:S05]  /*6000*/  WARPSYNC.COLLECTIVE R15, `(.L_x_123) ;  /* 0x000000000f0c7348 */ /* 0x000fea0003c00000 */
[----:B------:R-:W-:Y:S02]  /*6010*/  ELECT P6, UR62, PT ;  /* 0x00000000003e782f */ /* 0x000fe400038c0000 */
[----:B------:R-:W-:Y:S01]  /*6020*/  MOV R14, UR62 ;  /* 0x0000003e000e7c02 */ /* 0x000fe20008000f00 */
[----:B------:R-:W-:Y:S10]  /*6030*/  ENDCOLLECTIVE ;  /* 0x000000000000791b */ /* 0x000ff40003800000 */
.L_x_123:
[----:B------:R-:W-:Y:S05]  /*6040*/  BSYNC B1 ;  /* 0x0000000000017941 */ /* 0x000fea0003800000 */
.L_x_122:
[----:B------:R-:W-:Y:S05]  /*6050*/  BRA `(.L_x_124) ;  /* 0xfffffff0003c7947 */ /* 0x000fea000383ffff */
.L_x_106:
[----:B0-----:R0:W1:Y:S02]  /*6060*/  SYNCS.PHASECHK.TRANS64.TRYWAIT P0, [R20+URZ+0x20], R7 ;  /* 0x00002007140075a7 */ /* 0x001064000800017f */
[----:B-1----:R-:W-:Y:S05]  /*6070*/  @!P0 NANOSLEEP.SYNCS 0x989680 ;  /* 0x009896800000895d */ /* 0x002fea0003900000 */
[----:B------:R-:W1:Y:S02]  /*6080*/  @!P0 SYNCS.PHASECHK.TRANS64 P0, [R20+URZ+0x20], R7 ;  /* 0x00002007140085a7 */ /* 0x000e64000800007f */
[----:B-1----:R-:W-:Y:S05]  /*6090*/  @!P0 BRA `(.L_x_106) ;  /* 0xfffffffc00f08947 */ /* 0x002fea000383ffff */
[----:B------:R-:W-:Y:S05]  /*60a0*/  BRA `(.L_x_125) ;  /* 0xfffffff000747947 */ /* 0x000fea000383ffff */
.L_x_114:
[----:B------:R-:W-:Y:S01]  /*60b0*/  BSSY B0, `(.L_x_126) ;  /* 0x0000006000007945 */ /* 0x000fe20003800000 */
[----:B------:R-:W-:-:S07]  /*60c0*/  IMAD.MOV.U32 R15, RZ, RZ, -0x1 ;  /* 0xffffffffff0f7424 */ /* 0x000fce00078e00ff */
[----:B------:R-:W-:Y:S05]  /*60d0*/  WARPSYNC.COLLECTIVE R15, `(.L_x_127) ;  /* 0x000000000f0c7348 */ /* 0x000fea0003c00000 */
[----:B------:R-:W-:Y:S02]  /*60e0*/  ELECT P6, UR62, PT ;  /* 0x00000000003e782f */ /* 0x000fe400038c0000 */
[----:B------:R-:W-:Y:S01]  /*60f0*/  MOV R14, UR62 ;  /* 0x0000003e000e7c02 */ /* 0x000fe20008000f00 */
[----:B------:R-:W-:Y:S10]  /*6100*/  ENDCOLLECTIVE ;  /* 0x000000000000791b */ /* 0x000ff40003800000 */
.L_x_127:
[----:B------:R-:W-:Y:S05]  /*6110*/  BSYNC B0 ;  /* 0x0000000000007941 */ /* 0x000fea0003800000 */
.L_x_126:
[----:B------:R-:W-:Y:S05]  /*6120*/  BRA `(.L_x_128) ;  /* 0xfffffff800d07947 */ /* 0x000fea000383ffff */
.L_x_118:
[----:B0-----:R0:W1:Y:S02]  /*6130*/  SYNCS.PHASECHK.TRANS64.TRYWAIT P0, [R7+URZ], R4 ;  /* 0x00000004070075a7 */ /* 0x001064000800017f */
[----:B-1----:R-:W-:Y:S05]  /*6140*/  @!P0 NANOSLEEP.SYNCS 0x989680 ;  /* 0x009896800000895d */ /* 0x002fea0003900000 */
[----:B------:R-:W1:Y:S02]  /*6150*/  @!P0 SYNCS.PHASECHK.TRANS64 P0, [R7+URZ], R4 ;  /* 0x00000004070085a7 */ /* 0x000e64000800007f */
[----:B-1----:R-:W-:Y:S05]  /*6160*/  @!P0 BRA `(.L_x_118) ;  /* 0xfffffffc00f08947 */ /* 0x002fea000383ffff */
[----:B------:R-:W-:Y:S05]  /*6170*/  BRA `(.L_x_129) ;  /* 0xfffffffc00107947 */ /* 0x000fea000383ffff */
.L_x_119:
[----:B0-----:R0:W1:Y:S02]  /*6180*/  SYNCS.PHASECHK.TRANS64.TRYWAIT P0, [R8+URZ], R5 ;  /* 0x00000005080075a7 */ /* 0x001064000800017f */
[----:B-1----:R-:W-:Y:S05]  /*6190*/  @!P0 NANOSLEEP.SYNCS 0x989680 ;  /* 0x009896800000895d */ /* 0x002fea0003900000 */
[----:B------:R-:W1:Y:S02]  /*61a0*/  @!P0 SYNCS.PHASECHK.TRANS64 P0, [R8+URZ], R5 ;  /* 0x00000005080085a7 */ /* 0x000e64000800007f */
[----:B-1----:R-:W-:Y:S05]  /*61b0*/  @!P0 BRA `(.L_x_119) ;  /* 0xfffffffc00f08947 */ /* 0x002fea000383ffff */
[----:B------:R-:W-:Y:S05]  /*61c0*/  BRA `(.L_x_130) ;  /* 0xfffffffc00207947 */ /* 0x000fea000383ffff */
.L_x_120:
[----:B-1----:R1:W2:Y:S02]  /*61d0*/  SYNCS.PHASECHK.TRANS64.TRYWAIT P0, [R11+URZ], R6 ;  /* 0x000000060b0075a7 */ /* 0x0022a4000800017f */
[----:B--2---:R-:W-:Y:S05]  /*61e0*/  @!P0 NANOSLEEP.SYNCS 0x989680 ;  /* 0x009896800000895d */ /* 0x004fea0003900000 */
[----:B------:R-:W2:Y:S02]  /*61f0*/  @!P0 SYNCS.PHASECHK.TRANS64 P0, [R11+URZ], R6 ;  /* 0x000000060b0085a7 */ /* 0x000ea4000800007f */
[----:B--2---:R-:W-:Y:S05]  /*6200*/  @!P0 BRA `(.L_x_120) ;  /* 0xfffffffc00f08947 */ /* 0x004fea000383ffff */
[----:B------:R-:W-:Y:S05]  /*6210*/  BRA `(.L_x_131) ;  /* 0xfffffffc00287947 */ /* 0x000fea000383ffff */
.L_x_132:
[----:B------:R-:W-:-:S00]  /*6220*/  BRA `(.L_x_132) ;  /* 0xfffffffc00fc7947 */ /* 0x000fc0000383ffff */
[----:B------:R-:W-:-:S00]  /*6230*/  NOP ;  /* 0x0000000000007918 */ /* 0x000fc00000000000 */
        /* <DEDUP_REMOVED lines=12> */
.L_x_133:


//--------------------- .nv.global.init           --------------------------
	.section	.nv.global.init,"aw",@progbits
.nv.global.init:
	.type		$str$22,@object
	.size		$str$22,($str$23 - $str$22)
$str$22:
        /*0000*/ 	.byte	0x6b, 0x5f, 0x74, 0x69, 0x6c, 0x65, 0x5f, 0x63, 0x6f, 0x75, 0x6e, 0x74, 0x20, 0x3e, 0x3d, 0x20
        /*0010*/ 	.byte	0x31, 0x00
	.type		$str$23,@object
	.size		$str$23,(__unnamed_1 - $str$23)
$str$23:
        /*0012*/ 	.byte	0x2f, 0x74, 0x6d, 0x70, 0x2f, 0x63, 0x75, 0x74, 0x6c, 0x61, 0x73, 0x73, 0x5f, 0x73, 0x77, 0x65
        /*0022*/ 	.byte	0x65, 0x70, 0x5f, 0x73, 0x72, 0x63, 0x2f, 0x69, 0x6e, 0x63, 0x6c, 0x75, 0x64, 0x65, 0x2f, 0x63
        /*0032*/ 	.byte	0x75, 0x74, 0x6c, 0x61, 0x73, 0x73, 0x2f, 0x67, 0x65, 0x6d, 0x6d, 0x2f, 0x63, 0x6f, 0x6c, 0x6c
        /*0042*/ 	.byte	0x65, 0x63, 0x74, 0x69, 0x76, 0x65, 0x2f, 0x73, 0x6d, 0x39, 0x30, 0x5f, 0x6d, 0x6d, 0x61, 0x5f
        /*0052*/ 	.byte	0x74, 0x6d, 0x61, 0x5f, 0x67, 0x6d, 0x6d, 0x61, 0x5f, 0x73, 0x73, 0x5f, 0x77, 0x61, 0x72, 0x70
        /*0062*/ 	.byte	0x73, 0x70, 0x65, 0x63, 0x69, 0x61, 0x6c, 0x69, 0x7a, 0x65, 0x64, 0x2e, 0x68, 0x70, 0x70, 0x00
	.type		__unnamed_1,@object
	.size		__unnamed_1,(.L_0 - __unnamed_1)
__unnamed_1:
        /*0072*/ 	.byte	0x76, 0x6f, 0x69, 0x64, 0x20, 0x63, 0x75, 0x74, 0x6c, 0x61, 0x73, 0x73, 0x3a, 0x3a, 0x67, 0x65
        /* <DEDUP_REMOVED lines=180> */
        /*0bc2*/ 	.byte	0x3a, 0x3a, 0x69, 0x64, 0x65, 0x6e, 0x74, 0x69, 0x74, 0x79, 0x5d, 0x00
.L_0:


//--------------------- .nv.shared._ZN7cutlass13device_kernelINS_4gemm6kernel13GemmUniversalIN4cute5tupleIJiiiiEEENS1_10collective13CollectiveMmaINS1_34MainloopSm90TmaGmmaWarpSpecializedILi4ENS5_IJNS4_1CILi2EEENSA_ILi1EEESC_EEENS1_35KernelTmaWarpSpecializedCooperativeEEENS5_IJNSA_ILi128EEENSA_ILi64EEESH_EEENS_10bfloat16_tENS5_IJlSC_lEEESJ_SK_NS4_8TiledMMAINS4_8MMA_AtomIJNS4_4SM904GMMA27MMA_64x64x16_F32BF16BF16_SSILNSO_5MajorE0ELSQ_0ELNSO_7ScaleInE1ELSR_1EEEEEENS4_6LayoutISD_NS5_IJSC_NSA_ILi0EEESV_EEEEENS5_IJNS4_10UnderscoreESY_SY_EEEEENS4_13SM90_TMA_LOADENS4_14ComposedLayoutINS4_7SwizzleILi3ELi4ELi3EEENS4_18smem_ptr_flag_bitsILi16EEENSU_INS5_IJNSA_ILi8EEESH_EEENS5_IJSH_SC_EEEEEEEvNS4_8identityENS4_23SM90_TMA_LOAD_MULTICASTES1B_vS1C_EENS_8epilogue10collective6detail29Sm90TmaWarpSpecializedAdapterINS1G_15DefaultEpilogueISJ_SK_SK_NS1F_6thread17LinearCombinationISJ_Li1EffLNS1K_9ScaleType4KindE0ELNS_15FloatRoundStyleE2ESJ_EENS1_15EpilogueDefaultEEEEEvvEEEEvNT_6ParamsE --------------------------
	.section	.nv.shared._ZN7cutlass13device_kernelINS_4gemm6kernel13GemmUniversalIN4cute5tupleIJiiiiEEENS1_10collective13CollectiveMmaINS1_34MainloopSm90TmaGmmaWarpSpecializedILi4ENS5_IJNS4_1CILi2EEENSA_ILi1EEESC_EEENS1_35KernelTmaWarpSpecializedCooperativeEEENS5_IJNSA_ILi128EEENSA_ILi64EEESH_EEENS_10bfloat16_tENS5_IJlSC_lEEESJ_SK_NS4_8TiledMMAINS4_8MMA_AtomIJNS4_4SM904GMMA27MMA_64x64x16_F32BF16BF16_SSILNSO_5MajorE0ELSQ_0ELNSO_7ScaleInE1ELSR_1EEEEEENS4_6LayoutISD_NS5_IJSC_NSA_ILi0EEESV_EEEEENS5_IJNS4_10UnderscoreESY_SY_EEEEENS4_13SM90_TMA_LOADENS4_14ComposedLayoutINS4_7SwizzleILi3ELi4ELi3EEENS4_18smem_ptr_flag_bitsILi16EEENSU_INS5_IJNSA_ILi8EEESH_EEENS5_IJSH_SC_EEEEEEEvNS4_8identityENS4_23SM90_TMA_LOAD_MULTICASTES1B_vS1C_EENS_8epilogue10collective6detail29Sm90TmaWarpSpecializedAdapterINS1G_15DefaultEpilogueISJ_SK_SK_NS1F_6thread17LinearCombinationISJ_Li1EffLNS1K_9ScaleType4KindE0ELNS_15FloatRoundStyleE2ESJ_EENS1_15EpilogueDefaultEEEEEvvEEEEvNT_6ParamsE,"aw",@nobits
	.sectionflags	@""
	.align	16
	.zero		1024


//--------------------- .nv.shared.reserved.0     --------------------------
	.section	.nv.shared.reserved.0,"aw",@nobits
	.weak		__nv_reservedSMEM_offset_0_alias
	.size		__nv_reservedSMEM_offset_0_alias, 0, 0
	.other		__nv_reservedSMEM_offset_0_alias,@"STO_CUDA_RESERVED_SHARED STV_DEFAULT"
__nv_reservedSMEM_offset_0_alias:
	.zero		0


//--------------------- .nv.global                --------------------------
	.section	.nv.global,"aw",@nobits
.nv.global:
	.type		_ZN39_INTERNAL_d31c2a43_4_k_cu_0459a7b5_36724cute1_E,@object
	.size		_ZN39_INTERNAL_d31c2a43_4_k_cu_0459a7b5_36724cute1_E,(_ZN39_INTERNAL_d31c2a43_4_k_cu_0459a7b5_36724cuda3std3__45__cpo6cbeginE - _ZN39_INTERNAL_d31c2a43_4_k_cu_0459a7b5_36724cute1_E)
_ZN39_INTERNAL_d31c2a43_4_k_cu_0459a7b5_36724cute1_E:
	.zero		1
	.type		_ZN39_INTERNAL_d31c2a43_4_k_cu_0459a7b5_36724cuda3std3__45__cpo6cbeginE,@object
	.size		_ZN39_INTERNAL_d31c2a43_4_k_cu_0459a7b5_36724cuda3std3__45__cpo6cbeginE,(_ZN39_INTERNAL_d31c2a43_4_k_cu_0459a7b5_36724cuda3std3__48in_placeE - _ZN39_INTERNAL_d31c2a43_4_k_cu_0459a7b5_36724cuda3std3__45__cpo6cbeginE)
_ZN39_INTERNAL_d31c2a43_4_k_cu_0459a7b5_36724cuda3std3__45__cpo6cbeginE:
	.zero		1
	.type		_ZN39_INTERNAL_d31c2a43_4_k_cu_0459a7b5_36724cuda3std3__48in_placeE,@object
	.size		_ZN39_INTERNAL_d31c2a43_4_k_cu_0459a7b5_36724cuda3std3__48in_placeE,(_ZN39_INTERNAL_d31c2a43_4_k_cu_0459a7b5_36724cuda3std6ranges3__45__cpo9iter_moveE - _ZN39_INTERNAL_d31c2a43_4_k_cu_0459a7b5_36724cuda3std3__48in_placeE)
_ZN39_INTERNAL_d31c2a43_4_k_cu_0459a7b5_36724cuda3std3__48in_placeE:
	.zero		1
	.type		_ZN39_INTERNAL_d31c2a43_4_k_cu_0459a7b5_36724cuda3std6ranges3__45__cpo9iter_moveE,@object
	.size		_ZN39_INTERNAL_d31c2a43_4_k_cu_0459a7b5_36724cuda3std6ranges3__45__cpo9iter_moveE,(_ZN39_INTERNAL_d31c2a43_4_k_cu_0459a7b5_36724cuda3std3__45__cpo5beginE - _ZN39_INTERNAL_d31c2a43_4_k_cu_0459a7b5_36724cuda3std6ranges3__45__cpo9iter_moveE)
_ZN39_INTERNAL_d31c2a43_4_k_cu_0459a7b5_36724cuda3std6ranges3__45__cpo9iter_moveE:
	.zero		1
	.type		_ZN39_INTERNAL_d31c2a43_4_k_cu_0459a7b5_36724cuda3std3__45__cpo5beginE,@object
	.size		_ZN39_INTERNAL_d31c2a43_4_k_cu_0459a7b5_36724cuda3std3__45__cpo5beginE,(_ZN39_INTERNAL_d31c2a43_4_k_cu_0459a7b5_36724cuda3std3__441_GLOBAL__N__d31c2a43_4_k_cu_0459a7b5_36726ignoreE - _ZN39_INTERNAL_d31c2a43_4_k_cu_0459a7b5_36724cuda3std3__45__cpo5beginE)
_ZN39_INTERNAL_d31c2a43_4_k_cu_0459a7b5_36724cuda3std3__45__cpo5beginE:
	.zero		1
	.type		_ZN39_INTERNAL_d31c2a43_4_k_cu_0459a7b5_36724cuda3std3__441_GLOBAL__N__d31c2a43_4_k_cu_0459a7b5_36726ignoreE,@object
	.size		_ZN39_INTERNAL_d31c2a43_4_k_cu_0459a7b5_36724cuda3std3__441_GLOBAL__N__d31c2a43_4_k_cu_0459a7b5_36726ignoreE,(_ZN39_INTERNAL_d31c2a43_4_k_cu_0459a7b5_36724cute7productE - _ZN39_INTERNAL_d31c2a43_4_k_cu_0459a7b5_36724cuda3std3__441_GLOBAL__N__d31c2a43_4_k_cu_0459a7b5_36726ignoreE)
_ZN39_INTERNAL_d31c2a43_4_k_cu_0459a7b5_36724cuda3std3__441_GLOBAL__N__d31c2a43_4_k_cu_0459a7b5_36726ignoreE:
	.zero		1
	.type		_ZN39_INTERNAL_d31c2a43_4_k_cu_0459a7b5_36724cute7productE,@object
	.size		_ZN39_INTERNAL_d31c2a43_4_k_cu_0459a7b5_36724cute7productE,(_ZN39_INTERNAL_d31c2a43_4_k_cu_0459a7b5_36724cuda3std3__45__cpo3endE - _ZN39_INTERNAL_d31c2a43_4_k_cu_0459a7b5_36724cute7productE)
_ZN39_INTERNAL_d31c2a43_4_k_cu_0459a7b5_36724cute7productE:
	.zero		1
	.type		_ZN39_INTERNAL_d31c2a43_4_k_cu_0459a7b5_36724cuda3std3__45__cpo3endE,@object
	.size		_ZN39_INTERNAL_d31c2a43_4_k_cu_0459a7b5_36724cuda3std3__45__cpo3endE,(_ZN39_INTERNAL_d31c2a43_4_k_cu_0459a7b5_36724cuda3std3__419piecewise_constructE - _ZN39_INTERNAL_d31c2a43_4_k_cu_0459a7b5_36724cuda3std3__45__cpo3endE)
_ZN39_INTERNAL_d31c2a43_4_k_cu_0459a7b5_36724cuda3std3__45__cpo3endE:
	.zero		1
	.type		_ZN39_INTERNAL_d31c2a43_4_k_cu_0459a7b5_36724cuda3std3__419piecewise_constructE,@object
	.size		_ZN39_INTERNAL_d31c2a43_4_k_cu_0459a7b5_36724cuda3std3__419piecewise_constructE,(_ZN39_INTERNAL_d31c2a43_4_k_cu_0459a7b5_36724cuda3std3__45__cpo4cendE - _ZN39_INTERNAL_d31c2a43_4_k_cu_0459a7b5_36724cuda3std3__419piecewise_constructE)
_ZN39_INTERNAL_d31c2a43_4_k_cu_0459a7b5_36724cuda3std3__419piecewise_constructE:
	.zero		1
	.type		_ZN39_INTERNAL_d31c2a43_4_k_cu_0459a7b5_36724cuda3std3__45__cpo4cendE,@object
	.size		_ZN39_INTERNAL_d31c2a43_4_k_cu_0459a7b5_36724cuda3std3__45__cpo4cendE,(_ZN39_INTERNAL_d31c2a43_4_k_cu_0459a7b5_36724cuda3std6ranges3__45__cpo4swapE - _ZN39_INTERNAL_d31c2a43_4_k_cu_0459a7b5_36724cuda3std3__45__cpo4cendE)
_ZN39_INTERNAL_d31c2a43_4_k_cu_0459a7b5_36724cuda3std3__45__cpo4cendE:
	.zero		1
	.type		_ZN39_INTERNAL_d31c2a43_4_k_cu_0459a7b5_36724cuda3std6ranges3__45__cpo4swapE,@object
	.size		_ZN39_INTERNAL_d31c2a43_4_k_cu_0459a7b5_36724cuda3std6ranges3__45__cpo4swapE,(.L_8 - _ZN39_INTERNAL_d31c2a43_4_k_cu_0459a7b5_36724cuda3std6ranges3__45__cpo4swapE)
_ZN39_INTERNAL_d31c2a43_4_k_cu_0459a7b5_36724cuda3std6ranges3__45__cpo4swapE:
	.zero		1
.L_8:


//--------------------- .nv.constant0._ZN7cutlass13device_kernelINS_4gemm6kernel13GemmUniversalIN4cute5tupleIJiiiiEEENS1_10collective13CollectiveMmaINS1_34MainloopSm90TmaGmmaWarpSpecializedILi4ENS5_IJNS4_1CILi2EEENSA_ILi1EEESC_EEENS1_35KernelTmaWarpSpecializedCooperativeEEENS5_IJNSA_ILi128EEENSA_ILi64EEESH_EEENS_10bfloat16_tENS5_IJlSC_lEEESJ_SK_NS4_8TiledMMAINS4_8MMA_AtomIJNS4_4SM904GMMA27MMA_64x64x16_F32BF16BF16_SSILNSO_5MajorE0ELSQ_0ELNSO_7ScaleInE1ELSR_1EEEEEENS4_6LayoutISD_NS5_IJSC_NSA_ILi0EEESV_EEEEENS5_IJNS4_10UnderscoreESY_SY_EEEEENS4_13SM90_TMA_LOADENS4_14ComposedLayoutINS4_7SwizzleILi3ELi4ELi3EEENS4_18smem_ptr_flag_bitsILi16EEENSU_INS5_IJNSA_ILi8EEESH_EEENS5_IJSH_SC_EEEEEEEvNS4_8identityENS4_23SM90_TMA_LOAD_MULTICASTES1B_vS1C_EENS_8epilogue10collective6detail29Sm90TmaWarpSpecializedAdapterINS1G_15DefaultEpilogueISJ_SK_SK_NS1F_6thread17LinearCombinationISJ_Li1EffLNS1K_9ScaleType4KindE0ELNS_15FloatRoundStyleE2ESJ_EENS1_15EpilogueDefaultEEEEEvvEEEEvNT_6ParamsE --------------------------
	.section	.nv.constant0._ZN7cutlass13device_kernelINS_4gemm6kernel13GemmUniversalIN4cute5tupleIJiiiiEEENS1_10collective13CollectiveMmaINS1_34MainloopSm90TmaGmmaWarpSpecializedILi4ENS5_IJNS4_1CILi2EEENSA_ILi1EEESC_EEENS1_35KernelTmaWarpSpecializedCooperativeEEENS5_IJNSA_ILi128EEENSA_ILi64EEESH_EEENS_10bfloat16_tENS5_IJlSC_lEEESJ_SK_NS4_8TiledMMAINS4_8MMA_AtomIJNS4_4SM904GMMA27MMA_64x64x16_F32BF16BF16_SSILNSO_5MajorE0ELSQ_0ELNSO_7ScaleInE1ELSR_1EEEEEENS4_6LayoutISD_NS5_IJSC_NSA_ILi0EEESV_EEEEENS5_IJNS4_10UnderscoreESY_SY_EEEEENS4_13SM90_TMA_LOADENS4_14ComposedLayoutINS4_7SwizzleILi3ELi4ELi3EEENS4_18smem_ptr_flag_bitsILi16EEENSU_INS5_IJNSA_ILi8EEESH_EEENS5_IJSH_SC_EEEEEEEvNS4_8identityENS4_23SM90_TMA_LOAD_MULTICASTES1B_vS1C_EENS_8epilogue10collective6detail29Sm90TmaWarpSpecializedAdapterINS1G_15DefaultEpilogueISJ_SK_SK_NS1F_6thread17LinearCombinationISJ_Li1EffLNS1K_9ScaleType4KindE0ELNS_15FloatRoundStyleE2ESJ_EENS1_15EpilogueDefaultEEEEEvvEEEEvNT_6ParamsE,"a",@progbits
	.sectionflags	@""
	.align	4
.nv.constant0._ZN7cutlass13device_kernelINS_4gemm6kernel13GemmUniversalIN4cute5tupleIJiiiiEEENS1_10collective13CollectiveMmaINS1_34MainloopSm90TmaGmmaWarpSpecializedILi4ENS5_IJNS4_1CILi2EEENSA_ILi1EEESC_EEENS1_35KernelTmaWarpSpecializedCooperativeEEENS5_IJNSA_ILi128EEENSA_ILi64EEESH_EEENS_10bfloat16_tENS5_IJlSC_lEEESJ_SK_NS4_8TiledMMAINS4_8MMA_AtomIJNS4_4SM904GMMA27MMA_64x64x16_F32BF16BF16_SSILNSO_5MajorE0ELSQ_0ELNSO_7ScaleInE1ELSR_1EEEEEENS4_6LayoutISD_NS5_IJSC_NSA_ILi0EEESV_EEEEENS5_IJNS4_10UnderscoreESY_SY_EEEEENS4_13SM90_TMA_LOADENS4_14ComposedLayoutINS4_7SwizzleILi3ELi4ELi3EEENS4_18smem_ptr_flag_bitsILi16EEENSU_INS5_IJNSA_ILi8EEESH_EEENS5_IJSH_SC_EEEEEEEvNS4_8identityENS4_23SM90_TMA_LOAD_MULTICASTES1B_vS1C_EENS_8epilogue10collective6detail29Sm90TmaWarpSpecializedAdapterINS1G_15DefaultEpilogueISJ_SK_SK_NS1F_6thread17LinearCombinationISJ_Li1EffLNS1K_9ScaleType4KindE0ELNS_15FloatRoundStyleE2ESJ_EENS1_15EpilogueDefaultEEEEEvvEEEEvNT_6ParamsE:
	.zero		1664


//--------------------- SYMBOLS --------------------------

	.type		.nv.reservedSmem.offset0,@object
	.size		.nv.reservedSmem.offset0,0x4
	.type		__assertfail,@function
